//
// Generated by NVIDIA NVVM Compiler
//
// Compiler Build ID: CL-36424714
// Cuda compilation tools, release 13.0, V13.0.88
// Based on NVVM 20.0.0
//

.version 9.0
.target sm_100
.address_size 64

	// .globl	_Z14random_shufflePi
.extern .func  (.param .b32 func_retval0) vprintf
(
	.param .b64 vprintf_param_0,
	.param .b64 vprintf_param_1
)
;
.global .align 4 .b8 precalc_xorwow_matrix[102400];
.global .align 4 .b8 precalc_xorwow_offset_matrix[102400];
.global .align 4 .b8 mrg32k3aM1[2304];
.global .align 4 .b8 mrg32k3aM2[2304];
.global .align 4 .b8 mrg32k3aM1SubSeq[2016];
.global .align 4 .b8 mrg32k3aM2SubSeq[2016];
.global .align 4 .b8 mrg32k3aM1Seq[2304];
.global .align 4 .b8 mrg32k3aM2Seq[2304];
.const .align 8 .b8 __cr_lgamma_table[72];
.global .align 1 .b8 $str[72] = {67, 104, 114, 111, 109, 111, 115, 111, 109, 101, 32, 37, 100, 32, 105, 110, 32, 105, 115, 108, 97, 110, 100, 32, 37, 100, 32, 105, 115, 32, 110, 111, 116, 32, 117, 110, 105, 113, 117, 101, 32, 97, 110, 100, 32, 99, 111, 110, 116, 97, 105, 110, 115, 32, 103, 101, 110, 101, 32, 39, 37, 100, 39, 32, 32, 116, 119, 105, 99, 101, 10};
.global .align 1 .b8 $str$1[4] = {37, 100, 32};
.global .align 1 .b8 $str$2[2] = {10};

.visible .entry _Z14random_shufflePi(
	.param .u64 .ptr .align 1 _Z14random_shufflePi_param_0
)
{
	.reg .pred 	%p<2>;
	.reg .b32 	%r<172>;
	.reg .b32 	%f<25>;
	.reg .b64 	%rd<24>;

	ld.param.u64 	%rd3, [_Z14random_shufflePi_param_0];
	cvta.to.global.u64 	%rd4, %rd3;
	mov.u32 	%r22, %ctaid.x;
	shl.b32 	%r23, %r22, 5;
	mov.u32 	%r24, %tid.x;
	add.s32 	%r25, %r23, %r24;
	mul.lo.s32 	%r26, %r25, 48;
	mul.wide.s32 	%rd5, %r26, 4;
	add.s64 	%rd1, %rd4, %rd5;
	// begin inline asm
	mov.u64 	%rd2, %clock64;
	// end inline asm
	cvt.u64.u32 	%rd6, %r24;
	add.s64 	%rd7, %rd2, %rd6;
	cvt.u32.u64 	%r27, %rd7;
	xor.b32  	%r28, %r27, -1429050551;
	mul.lo.s32 	%r29, %r28, 1099087573;
	{ .reg .b32 tmp; mov.b64 {tmp, %r30}, %rd7; }
	xor.b32  	%r31, %r30, -136515619;
	mul.lo.s32 	%r32, %r31, -1703105765;
	add.s32 	%r171, %r29, 5783321;
	xor.b32  	%r170, %r32, 88675123;
	add.s32 	%r169, %r32, 521288629;
	xor.b32  	%r168, %r29, 362436069;
	add.s32 	%r167, %r29, 123456789;
	mul.lo.s32 	%r33, %r31, 1703105765;
	sub.s32 	%r34, %r29, %r33;
	add.s32 	%r165, %r34, 6977678;
	mov.b32 	%r166, 6977678;
$L__BB0_1:
	shr.u32 	%r35, %r167, 2;
	xor.b32  	%r36, %r35, %r167;
	shl.b32 	%r37, %r171, 4;
	shl.b32 	%r38, %r36, 1;
	xor.b32  	%r39, %r37, %r38;
	xor.b32  	%r40, %r39, %r171;
	xor.b32  	%r41, %r40, %r36;
	shr.u32 	%r42, %r168, 2;
	xor.b32  	%r43, %r42, %r168;
	shl.b32 	%r44, %r41, 4;
	shl.b32 	%r45, %r43, 1;
	xor.b32  	%r46, %r45, %r44;
	xor.b32  	%r47, %r46, %r43;
	xor.b32  	%r48, %r47, %r41;
	shr.u32 	%r49, %r169, 2;
	xor.b32  	%r50, %r49, %r169;
	shl.b32 	%r51, %r48, 4;
	shl.b32 	%r52, %r50, 1;
	xor.b32  	%r53, %r51, %r52;
	xor.b32  	%r54, %r53, %r48;
	xor.b32  	%r55, %r54, %r50;
	shr.u32 	%r56, %r170, 2;
	xor.b32  	%r57, %r56, %r170;
	shl.b32 	%r58, %r55, 4;
	shl.b32 	%r59, %r57, 1;
	xor.b32  	%r60, %r59, %r58;
	xor.b32  	%r61, %r60, %r57;
	xor.b32  	%r167, %r61, %r55;
	shr.u32 	%r62, %r171, 2;
	xor.b32  	%r63, %r62, %r171;
	shl.b32 	%r64, %r167, 4;
	shl.b32 	%r65, %r63, 1;
	xor.b32  	%r66, %r64, %r65;
	xor.b32  	%r67, %r66, %r167;
	xor.b32  	%r168, %r67, %r63;
	shr.u32 	%r68, %r41, 2;
	xor.b32  	%r69, %r68, %r41;
	shl.b32 	%r70, %r168, 4;
	shl.b32 	%r71, %r69, 1;
	xor.b32  	%r72, %r71, %r70;
	xor.b32  	%r73, %r72, %r69;
	xor.b32  	%r169, %r73, %r168;
	shr.u32 	%r74, %r48, 2;
	xor.b32  	%r75, %r74, %r48;
	shl.b32 	%r76, %r169, 4;
	shl.b32 	%r77, %r75, 1;
	xor.b32  	%r78, %r76, %r77;
	xor.b32  	%r79, %r78, %r169;
	xor.b32  	%r170, %r79, %r75;
	shr.u32 	%r80, %r55, 2;
	xor.b32  	%r81, %r80, %r55;
	shl.b32 	%r82, %r170, 4;
	shl.b32 	%r83, %r81, 1;
	xor.b32  	%r84, %r83, %r82;
	xor.b32  	%r85, %r84, %r81;
	xor.b32  	%r171, %r85, %r170;
	add.s32 	%r86, %r165, %r171;
	add.s32 	%r87, %r165, %r41;
	cvt.rn.f32.u32 	%f1, %r87;
	fma.rn.f32 	%f2, %f1, 0f2F800000, 0f2F000000;
	mul.f32 	%f3, %f2, 0f42400000;
	cvt.rzi.s32.f32 	%r88, %f3;
	mul.hi.s32 	%r89, %r88, 715827883;
	shr.u32 	%r90, %r89, 31;
	shr.u32 	%r91, %r89, 3;
	add.s32 	%r92, %r91, %r90;
	mul.lo.s32 	%r93, %r92, 48;
	sub.s32 	%r94, %r88, %r93;
	add.s32 	%r95, %r165, %r48;
	add.s32 	%r96, %r95, 362437;
	cvt.rn.f32.u32 	%f4, %r96;
	fma.rn.f32 	%f5, %f4, 0f2F800000, 0f2F000000;
	mul.f32 	%f6, %f5, 0f42400000;
	cvt.rzi.s32.f32 	%r97, %f6;
	mul.hi.s32 	%r98, %r97, 715827883;
	shr.u32 	%r99, %r98, 31;
	shr.u32 	%r100, %r98, 3;
	add.s32 	%r101, %r100, %r99;
	mul.lo.s32 	%r102, %r101, 48;
	sub.s32 	%r103, %r97, %r102;
	mul.wide.s32 	%rd8, %r94, 4;
	add.s64 	%rd9, %rd1, %rd8;
	ld.global.u32 	%r104, [%rd9];
	mul.wide.s32 	%rd10, %r103, 4;
	add.s64 	%rd11, %rd1, %rd10;
	ld.global.u32 	%r105, [%rd11];
	st.global.u32 	[%rd9], %r105;
	st.global.u32 	[%rd11], %r104;
	add.s32 	%r106, %r165, %r55;
	add.s32 	%r107, %r106, 724874;
	cvt.rn.f32.u32 	%f7, %r107;
	fma.rn.f32 	%f8, %f7, 0f2F800000, 0f2F000000;
	mul.f32 	%f9, %f8, 0f42400000;
	cvt.rzi.s32.f32 	%r108, %f9;
	mul.hi.s32 	%r109, %r108, 715827883;
	shr.u32 	%r110, %r109, 31;
	shr.u32 	%r111, %r109, 3;
	add.s32 	%r112, %r111, %r110;
	mul.lo.s32 	%r113, %r112, 48;
	sub.s32 	%r114, %r108, %r113;
	add.s32 	%r115, %r165, %r167;
	add.s32 	%r116, %r115, 1087311;
	cvt.rn.f32.u32 	%f10, %r116;
	fma.rn.f32 	%f11, %f10, 0f2F800000, 0f2F000000;
	mul.f32 	%f12, %f11, 0f42400000;
	cvt.rzi.s32.f32 	%r117, %f12;
	mul.hi.s32 	%r118, %r117, 715827883;
	shr.u32 	%r119, %r118, 31;
	shr.u32 	%r120, %r118, 3;
	add.s32 	%r121, %r120, %r119;
	mul.lo.s32 	%r122, %r121, 48;
	sub.s32 	%r123, %r117, %r122;
	mul.wide.s32 	%rd12, %r114, 4;
	add.s64 	%rd13, %rd1, %rd12;
	ld.global.u32 	%r124, [%rd13];
	mul.wide.s32 	%rd14, %r123, 4;
	add.s64 	%rd15, %rd1, %rd14;
	ld.global.u32 	%r125, [%rd15];
	st.global.u32 	[%rd13], %r125;
	st.global.u32 	[%rd15], %r124;
	add.s32 	%r126, %r165, %r168;
	add.s32 	%r127, %r126, 1449748;
	cvt.rn.f32.u32 	%f13, %r127;
	fma.rn.f32 	%f14, %f13, 0f2F800000, 0f2F000000;
	mul.f32 	%f15, %f14, 0f42400000;
	cvt.rzi.s32.f32 	%r128, %f15;
	mul.hi.s32 	%r129, %r128, 715827883;
	shr.u32 	%r130, %r129, 31;
	shr.u32 	%r131, %r129, 3;
	add.s32 	%r132, %r131, %r130;
	mul.lo.s32 	%r133, %r132, 48;
	sub.s32 	%r134, %r128, %r133;
	add.s32 	%r135, %r165, %r169;
	add.s32 	%r136, %r135, 1812185;
	cvt.rn.f32.u32 	%f16, %r136;
	fma.rn.f32 	%f17, %f16, 0f2F800000, 0f2F000000;
	mul.f32 	%f18, %f17, 0f42400000;
	cvt.rzi.s32.f32 	%r137, %f18;
	mul.hi.s32 	%r138, %r137, 715827883;
	shr.u32 	%r139, %r138, 31;
	shr.u32 	%r140, %r138, 3;
	add.s32 	%r141, %r140, %r139;
	mul.lo.s32 	%r142, %r141, 48;
	sub.s32 	%r143, %r137, %r142;
	mul.wide.s32 	%rd16, %r134, 4;
	add.s64 	%rd17, %rd1, %rd16;
	ld.global.u32 	%r144, [%rd17];
	mul.wide.s32 	%rd18, %r143, 4;
	add.s64 	%rd19, %rd1, %rd18;
	ld.global.u32 	%r145, [%rd19];
	st.global.u32 	[%rd17], %r145;
	st.global.u32 	[%rd19], %r144;
	add.s32 	%r146, %r165, %r170;
	add.s32 	%r147, %r146, 2174622;
	cvt.rn.f32.u32 	%f19, %r147;
	fma.rn.f32 	%f20, %f19, 0f2F800000, 0f2F000000;
	mul.f32 	%f21, %f20, 0f42400000;
	cvt.rzi.s32.f32 	%r148, %f21;
	mul.hi.s32 	%r149, %r148, 715827883;
	shr.u32 	%r150, %r149, 31;
	shr.u32 	%r151, %r149, 3;
	add.s32 	%r152, %r151, %r150;
	mul.lo.s32 	%r153, %r152, 48;
	sub.s32 	%r154, %r148, %r153;
	add.s32 	%r155, %r86, 2537059;
	cvt.rn.f32.u32 	%f22, %r155;
	fma.rn.f32 	%f23, %f22, 0f2F800000, 0f2F000000;
	mul.f32 	%f24, %f23, 0f42400000;
	cvt.rzi.s32.f32 	%r156, %f24;
	mul.hi.s32 	%r157, %r156, 715827883;
	shr.u32 	%r158, %r157, 31;
	shr.u32 	%r159, %r157, 3;
	add.s32 	%r160, %r159, %r158;
	mul.lo.s32 	%r161, %r160, 48;
	sub.s32 	%r162, %r156, %r161;
	mul.wide.s32 	%rd20, %r154, 4;
	add.s64 	%rd21, %rd1, %rd20;
	ld.global.u32 	%r163, [%rd21];
	mul.wide.s32 	%rd22, %r162, 4;
	add.s64 	%rd23, %rd1, %rd22;
	ld.global.u32 	%r164, [%rd23];
	st.global.u32 	[%rd21], %r164;
	st.global.u32 	[%rd23], %r163;
	add.s32 	%r166, %r166, 2899496;
	add.s32 	%r165, %r165, 2899496;
	setp.ne.s32 	%p1, %r166, 41771630;
	@%p1 bra 	$L__BB0_1;
	ret;

}
	// .globl	_Z16calculate_scoresPiPdS0_S0_
.visible .entry _Z16calculate_scoresPiPdS0_S0_(
	.param .u64 .ptr .align 1 _Z16calculate_scoresPiPdS0_S0__param_0,
	.param .u64 .ptr .align 1 _Z16calculate_scoresPiPdS0_S0__param_1,
	.param .u64 .ptr .align 1 _Z16calculate_scoresPiPdS0_S0__param_2,
	.param .u64 .ptr .align 1 _Z16calculate_scoresPiPdS0_S0__param_3
)
{
	.reg .pred 	%p<4>;
	.reg .b32 	%r<30>;
	.reg .b64 	%rd<35>;
	.reg .b64 	%fd<16>;

	ld.param.u64 	%rd13, [_Z16calculate_scoresPiPdS0_S0__param_0];
	ld.param.u64 	%rd14, [_Z16calculate_scoresPiPdS0_S0__param_1];
	ld.param.u64 	%rd11, [_Z16calculate_scoresPiPdS0_S0__param_2];
	ld.param.u64 	%rd12, [_Z16calculate_scoresPiPdS0_S0__param_3];
	cvta.to.global.u64 	%rd1, %rd14;
	cvta.to.global.u64 	%rd2, %rd13;
	mov.u32 	%r11, %ctaid.x;
	mov.u32 	%r12, %tid.x;
	shl.b32 	%r13, %r11, 11;
	shl.b32 	%r14, %r12, 5;
	add.s32 	%r1, %r13, %r14;
	mul.lo.s32 	%r2, %r1, 48;
	setp.gt.s32 	%p1, %r2, 49151;
	@%p1 bra 	$L__BB1_6;
	cvt.s64.s32 	%rd3, %r2;
	mul.wide.s32 	%rd15, %r2, 4;
	add.s64 	%rd16, %rd15, %rd2;
	add.s64 	%rd4, %rd16, 16;
	cvta.to.global.u64 	%rd5, %rd12;
	cvta.to.global.u64 	%rd6, %rd11;
	mov.b32 	%r27, 0;
$L__BB1_2:
	mul.lo.s32 	%r17, %r27, 48;
	cvt.u64.u32 	%rd17, %r17;
	add.s64 	%rd18, %rd17, %rd3;
	shl.b64 	%rd19, %rd18, 2;
	add.s64 	%rd7, %rd2, %rd19;
	ld.global.u32 	%r4, [%rd7];
	mul.wide.u32 	%rd20, %r27, 192;
	add.s64 	%rd34, %rd4, %rd20;
	mov.f64 	%fd15, 0d0000000000000000;
	mov.b32 	%r29, 0;
	mov.u32 	%r28, %r4;
$L__BB1_3:
	ld.global.u32 	%r18, [%rd34+-12];
	mad.lo.s32 	%r19, %r28, 48, %r18;
	mul.wide.s32 	%rd21, %r19, 8;
	add.s64 	%rd22, %rd1, %rd21;
	ld.global.f64 	%fd5, [%rd22];
	add.f64 	%fd6, %fd15, %fd5;
	ld.global.u32 	%r20, [%rd34+-8];
	mad.lo.s32 	%r21, %r18, 48, %r20;
	mul.wide.s32 	%rd23, %r21, 8;
	add.s64 	%rd24, %rd1, %rd23;
	ld.global.f64 	%fd7, [%rd24];
	add.f64 	%fd8, %fd6, %fd7;
	ld.global.u32 	%r7, [%rd34+-4];
	mad.lo.s32 	%r22, %r20, 48, %r7;
	mul.wide.s32 	%rd25, %r22, 8;
	add.s64 	%rd26, %rd1, %rd25;
	ld.global.f64 	%fd9, [%rd26];
	add.f64 	%fd2, %fd8, %fd9;
	setp.eq.s32 	%p2, %r29, 44;
	@%p2 bra 	$L__BB1_5;
	add.s32 	%r29, %r29, 4;
	ld.global.u32 	%r28, [%rd34];
	mad.lo.s32 	%r23, %r7, 48, %r28;
	mul.wide.s32 	%rd27, %r23, 8;
	add.s64 	%rd28, %rd1, %rd27;
	ld.global.f64 	%fd10, [%rd28];
	add.f64 	%fd15, %fd2, %fd10;
	add.s64 	%rd34, %rd34, 16;
	bra.uni 	$L__BB1_3;
$L__BB1_5:
	ld.global.u32 	%r24, [%rd7+188];
	mad.lo.s32 	%r25, %r24, 48, %r4;
	mul.wide.s32 	%rd29, %r25, 8;
	add.s64 	%rd30, %rd1, %rd29;
	ld.global.f64 	%fd11, [%rd30];
	add.f64 	%fd12, %fd2, %fd11;
	add.s32 	%r26, %r27, %r1;
	mul.wide.s32 	%rd31, %r26, 8;
	add.s64 	%rd32, %rd5, %rd31;
	st.global.f64 	[%rd32], %fd12;
	mov.f64 	%fd13, 0d40C3880000000000;
	div.rn.f64 	%fd14, %fd13, %fd12;
	add.s64 	%rd33, %rd6, %rd31;
	st.global.f64 	[%rd33], %fd14;
	add.s32 	%r27, %r27, 1;
	setp.ne.s32 	%p3, %r27, 32;
	@%p3 bra 	$L__BB1_2;
$L__BB1_6:
	ret;

}
	// .globl	_Z12genetic_stepPiPdS0_
.visible .entry _Z12genetic_stepPiPdS0_(
	.param .u64 .ptr .align 1 _Z12genetic_stepPiPdS0__param_0,
	.param .u64 .ptr .align 1 _Z12genetic_stepPiPdS0__param_1,
	.param .u64 .ptr .align 1 _Z12genetic_stepPiPdS0__param_2
)
{
	.reg .pred 	%p<38>;
	.reg .b16 	%rs<35>;
	.reg .b32 	%r<274>;
	.reg .b32 	%f<12>;
	.reg .b64 	%rd<51>;
	.reg .b64 	%fd<9>;

	ld.param.u64 	%rd11, [_Z12genetic_stepPiPdS0__param_0];
	ld.param.u64 	%rd12, [_Z12genetic_stepPiPdS0__param_1];
	ld.param.u64 	%rd13, [_Z12genetic_stepPiPdS0__param_2];
	mov.u32 	%r1, %ctaid.x;
	mov.u32 	%r2, %tid.x;
	shl.b32 	%r102, %r1, 11;
	shl.b32 	%r103, %r2, 5;
	add.s32 	%r3, %r102, %r103;
	setp.gt.s32 	%p1, %r3, 1023;
	@%p1 bra 	$L__BB2_44;
	cvta.to.global.u64 	%rd14, %rd11;
	cvta.to.global.u64 	%rd1, %rd12;
	mul.lo.s32 	%r105, %r3, 48;
	mul.wide.s32 	%rd15, %r105, 4;
	add.s64 	%rd2, %rd14, %rd15;
	cvt.s64.s32 	%rd3, %r3;
	mov.b32 	%r220, 0;
$L__BB2_2:
	mov.b32 	%r221, 0;
$L__BB2_3:
	cvt.u64.u32 	%rd16, %r221;
	add.s64 	%rd17, %rd3, %rd16;
	shl.b64 	%rd18, %rd17, 3;
	add.s64 	%rd4, %rd1, %rd18;
	ld.global.f64 	%fd1, [%rd4];
	add.s32 	%r6, %r221, 1;
	ld.global.f64 	%fd2, [%rd4+8];
	setp.geu.f64 	%p2, %fd1, %fd2;
	@%p2 bra 	$L__BB2_6;
	st.global.f64 	[%rd4], %fd2;
	st.global.f64 	[%rd4+8], %fd1;
	mul.lo.s32 	%r7, %r221, 48;
	mov.b32 	%r222, 0;
$L__BB2_5:
	add.s32 	%r108, %r222, %r7;
	mul.wide.u32 	%rd19, %r108, 4;
	add.s64 	%rd20, %rd2, %rd19;
	ld.global.u32 	%r109, [%rd20];
	ld.global.u32 	%r110, [%rd20+192];
	st.global.u32 	[%rd20], %r110;
	st.global.u32 	[%rd20+192], %r109;
	ld.global.u32 	%r111, [%rd20+4];
	ld.global.u32 	%r112, [%rd20+196];
	st.global.u32 	[%rd20+4], %r112;
	st.global.u32 	[%rd20+196], %r111;
	ld.global.u32 	%r113, [%rd20+8];
	ld.global.u32 	%r114, [%rd20+200];
	st.global.u32 	[%rd20+8], %r114;
	st.global.u32 	[%rd20+200], %r113;
	ld.global.u32 	%r115, [%rd20+12];
	ld.global.u32 	%r116, [%rd20+204];
	st.global.u32 	[%rd20+12], %r116;
	st.global.u32 	[%rd20+204], %r115;
	ld.global.u32 	%r117, [%rd20+16];
	ld.global.u32 	%r118, [%rd20+208];
	st.global.u32 	[%rd20+16], %r118;
	st.global.u32 	[%rd20+208], %r117;
	ld.global.u32 	%r119, [%rd20+20];
	ld.global.u32 	%r120, [%rd20+212];
	st.global.u32 	[%rd20+20], %r120;
	st.global.u32 	[%rd20+212], %r119;
	ld.global.u32 	%r121, [%rd20+24];
	ld.global.u32 	%r122, [%rd20+216];
	st.global.u32 	[%rd20+24], %r122;
	st.global.u32 	[%rd20+216], %r121;
	ld.global.u32 	%r123, [%rd20+28];
	ld.global.u32 	%r124, [%rd20+220];
	st.global.u32 	[%rd20+28], %r124;
	st.global.u32 	[%rd20+220], %r123;
	ld.global.u32 	%r125, [%rd20+32];
	ld.global.u32 	%r126, [%rd20+224];
	st.global.u32 	[%rd20+32], %r126;
	st.global.u32 	[%rd20+224], %r125;
	ld.global.u32 	%r127, [%rd20+36];
	ld.global.u32 	%r128, [%rd20+228];
	st.global.u32 	[%rd20+36], %r128;
	st.global.u32 	[%rd20+228], %r127;
	ld.global.u32 	%r129, [%rd20+40];
	ld.global.u32 	%r130, [%rd20+232];
	st.global.u32 	[%rd20+40], %r130;
	st.global.u32 	[%rd20+232], %r129;
	ld.global.u32 	%r131, [%rd20+44];
	ld.global.u32 	%r132, [%rd20+236];
	st.global.u32 	[%rd20+44], %r132;
	st.global.u32 	[%rd20+236], %r131;
	ld.global.u32 	%r133, [%rd20+48];
	ld.global.u32 	%r134, [%rd20+240];
	st.global.u32 	[%rd20+48], %r134;
	st.global.u32 	[%rd20+240], %r133;
	ld.global.u32 	%r135, [%rd20+52];
	ld.global.u32 	%r136, [%rd20+244];
	st.global.u32 	[%rd20+52], %r136;
	st.global.u32 	[%rd20+244], %r135;
	ld.global.u32 	%r137, [%rd20+56];
	ld.global.u32 	%r138, [%rd20+248];
	st.global.u32 	[%rd20+56], %r138;
	st.global.u32 	[%rd20+248], %r137;
	ld.global.u32 	%r139, [%rd20+60];
	ld.global.u32 	%r140, [%rd20+252];
	st.global.u32 	[%rd20+60], %r140;
	st.global.u32 	[%rd20+252], %r139;
	add.s32 	%r222, %r222, 16;
	setp.ne.s32 	%p3, %r222, 48;
	@%p3 bra 	$L__BB2_5;
$L__BB2_6:
	setp.ne.s32 	%p4, %r6, 31;
	mov.u32 	%r221, %r6;
	@%p4 bra 	$L__BB2_3;
	add.s32 	%r220, %r220, 1;
	setp.ne.s32 	%p5, %r220, 32;
	@%p5 bra 	$L__BB2_2;
	cvta.to.global.u64 	%rd5, %rd13;
	shl.b32 	%r144, %r1, 6;
	add.s32 	%r145, %r2, %r144;
	add.s32 	%r146, %r145, 1;
	cvt.rn.f64.s32 	%fd4, %r146;
	mul.f64 	%fd5, %fd4, 0d3FC999999999999A;
	fma.rn.f64 	%fd3, %fd5, 0d3FA0000000000000, 0d3FE6666666666666;
	// begin inline asm
	mov.u64 	%rd21, %clock64;
	// end inline asm
	cvt.u64.u32 	%rd22, %r2;
	add.s64 	%rd23, %rd21, %rd22;
	cvt.u32.u64 	%r147, %rd23;
	xor.b32  	%r148, %r147, -1429050551;
	mul.lo.s32 	%r149, %r148, 1099087573;
	{ .reg .b32 tmp; mov.b64 {tmp, %r150}, %rd23; }
	xor.b32  	%r151, %r150, -136515619;
	mul.lo.s32 	%r152, %r151, -1703105765;
	add.s32 	%r153, %r149, %r152;
	add.s32 	%r228, %r153, 6615241;
	add.s32 	%r233, %r149, 123456789;
	xor.b32  	%r13, %r149, 362436069;
	add.s32 	%r14, %r152, 521288629;
	xor.b32  	%r15, %r152, 88675123;
	add.s32 	%r16, %r149, 5783321;
	shr.u32 	%r154, %r233, 2;
	xor.b32  	%r155, %r154, %r233;
	shl.b32 	%r156, %r16, 4;
	shl.b32 	%r157, %r155, 1;
	xor.b32  	%r158, %r156, %r157;
	xor.b32  	%r159, %r158, %r16;
	xor.b32  	%r17, %r159, %r155;
	add.s32 	%r18, %r153, 6977678;
	add.s32 	%r160, %r17, %r18;
	cvt.rn.f32.u32 	%f1, %r160;
	fma.rn.f32 	%f2, %f1, 0f2F800000, 0f2F000000;
	mul.f32 	%f3, %f2, 0f42400000;
	cvt.rzi.s32.f32 	%r161, %f3;
	mul.hi.s32 	%r162, %r161, 715827883;
	shr.u32 	%r163, %r162, 31;
	shr.u32 	%r164, %r162, 3;
	add.s32 	%r165, %r164, %r163;
	mul.lo.s32 	%r166, %r165, 48;
	sub.s32 	%r19, %r161, %r166;
	mov.b32 	%r234, 0;
	mov.b32 	%r273, 31;
	mov.b32 	%r236, 16;
	mul.wide.s32 	%rd26, %r19, 4;
	mov.u32 	%r235, %r236;
	mov.u32 	%r272, %r234;
	mov.u32 	%r229, %r16;
	mov.u32 	%r230, %r15;
	mov.u32 	%r231, %r14;
	mov.u32 	%r232, %r13;
$L__BB2_9:
	mov.u32 	%r27, %r232;
	mov.u32 	%r232, %r231;
	mov.u32 	%r231, %r230;
	mov.u32 	%r230, %r229;
	setp.lt.s32 	%p6, %r272, %r236;
	@%p6 bra 	$L__BB2_11;
	setp.eq.s32 	%p7, %r236, 30;
	add.s32 	%r167, %r235, -2;
	add.s32 	%r168, %r236, 2;
	selp.b32 	%r234, 0, %r234, %p7;
	selp.b32 	%r235, %r235, %r167, %p7;
	selp.b32 	%r236, 30, %r168, %p7;
$L__BB2_11:
	rem.s32 	%r37, %r234, %r235;
	shr.u32 	%r169, %r233, 2;
	xor.b32  	%r170, %r169, %r233;
	shl.b32 	%r171, %r230, 4;
	shl.b32 	%r172, %r170, 1;
	xor.b32  	%r173, %r171, %r172;
	xor.b32  	%r174, %r173, %r230;
	xor.b32  	%r229, %r174, %r170;
	add.s32 	%r228, %r228, 362437;
	add.s32 	%r175, %r229, %r228;
	cvt.rn.f32.u32 	%f4, %r175;
	fma.rn.f32 	%f5, %f4, 0f2F800000, 0f2F000000;
	cvt.f64.f32 	%fd6, %f5;
	setp.leu.f64 	%p8, %fd3, %fd6;
	@%p8 bra 	$L__BB2_43;
	mul.lo.s32 	%r178, %r37, 48;
	mul.wide.s32 	%rd24, %r178, 4;
	add.s64 	%rd6, %rd2, %rd24;
	mul.lo.s32 	%r179, %r273, 48;
	mul.wide.s32 	%rd25, %r179, 4;
	add.s64 	%rd7, %rd2, %rd25;
	add.s64 	%rd27, %rd6, %rd26;
	ld.global.u32 	%r180, [%rd27];
	st.global.u32 	[%rd7], %r180;
	mov.b32 	%r238, 0;
	mov.b32 	%r271, 1;
	mov.u32 	%r270, %r17;
	mov.u32 	%r269, %r16;
	mov.u32 	%r268, %r15;
	mov.u32 	%r267, %r14;
	mov.u32 	%r266, %r13;
	mov.u32 	%r265, %r18;
$L__BB2_13:
	mul.wide.s32 	%rd28, %r271, 4;
	add.s64 	%rd8, %rd7, %rd28;
	ld.global.u32 	%r48, [%rd8+-4];
	cvt.u64.u32 	%rd29, %r238;
	mul.wide.u32 	%rd30, %r238, 4;
	add.s64 	%rd31, %rd6, %rd30;
	ld.global.u32 	%r49, [%rd31];
	mad.lo.s32 	%r181, %r37, 48, 48;
	cvt.s64.s32 	%rd32, %r181;
	add.s64 	%rd33, %rd29, %rd32;
	shl.b64 	%rd34, %rd33, 2;
	add.s64 	%rd35, %rd2, %rd34;
	ld.global.u32 	%r50, [%rd35];
	setp.lt.s32 	%p9, %r271, 1;
	mov.b16 	%rs5, 0;
	mov.u16 	%rs6, %rs5;
	@%p9 bra 	$L__BB2_17;
	neg.s32 	%r245, %r271;
	mov.b16 	%rs29, 0;
	mov.u64 	%rd50, %rd7;
	mov.u16 	%rs30, %rs29;
	bra.uni 	$L__BB2_16;
$L__BB2_15:
	add.s32 	%r245, %r245, 1;
	setp.eq.s32 	%p15, %r245, 0;
	add.s64 	%rd50, %rd50, 4;
	mov.u16 	%rs5, %rs30;
	mov.u16 	%rs6, %rs29;
	@%p15 bra 	$L__BB2_17;
$L__BB2_16:
	ld.global.u32 	%r182, [%rd50];
	setp.eq.s32 	%p10, %r182, %r49;
	selp.b16 	%rs30, 1, %rs30, %p10;
	and.b16  	%rs12, %rs30, 255;
	setp.eq.s32 	%p11, %r182, %r50;
	selp.b16 	%rs29, 1, %rs29, %p11;
	and.b16  	%rs14, %rs29, 255;
	setp.eq.s16 	%p12, %rs12, 0;
	setp.eq.s16 	%p13, %rs14, 0;
	mov.b16 	%rs5, 1;
	or.pred  	%p14, %p12, %p13;
	mov.u16 	%rs6, %rs5;
	@%p14 bra 	$L__BB2_15;
$L__BB2_17:
	and.b16  	%rs15, %rs5, 255;
	setp.eq.s16 	%p16, %rs15, 0;
	and.b16  	%rs16, %rs6, 255;
	setp.eq.s16 	%p17, %rs16, 0;
	or.pred  	%p18, %p16, %p17;
	@%p18 bra 	$L__BB2_33;
	shr.u32 	%r187, %r266, 2;
	xor.b32  	%r188, %r187, %r266;
	shl.b32 	%r189, %r270, 4;
	shl.b32 	%r190, %r188, 1;
	xor.b32  	%r191, %r190, %r189;
	xor.b32  	%r192, %r191, %r188;
	xor.b32  	%r248, %r192, %r270;
	add.s32 	%r265, %r265, 362437;
	add.s32 	%r193, %r248, %r265;
	cvt.rn.f32.u32 	%f6, %r193;
	fma.rn.f32 	%f7, %f6, 0f2F800000, 0f2F000000;
	mul.f32 	%f8, %f7, 0f42400000;
	cvt.rzi.s32.f32 	%r194, %f8;
	mul.hi.s32 	%r195, %r194, 715827883;
	shr.u32 	%r196, %r195, 31;
	shr.u32 	%r197, %r195, 3;
	add.s32 	%r198, %r197, %r196;
	mul.lo.s32 	%r199, %r198, 48;
	sub.s32 	%r200, %r194, %r199;
	mul.wide.s32 	%rd40, %r200, 4;
	add.s64 	%rd41, %rd6, %rd40;
	ld.global.u32 	%r247, [%rd41];
	mov.b32 	%r246, 0;
$L__BB2_19:
	mov.b16 	%rs34, 0;
	@%p9 bra 	$L__BB2_24;
	mov.b32 	%r254, 0;
	bra.uni 	$L__BB2_22;
$L__BB2_21:
	add.s32 	%r254, %r254, 1;
	setp.eq.s32 	%p29, %r254, %r271;
	@%p29 bra 	$L__BB2_24;
$L__BB2_22:
	mul.wide.u32 	%rd42, %r254, 4;
	add.s64 	%rd43, %rd7, %rd42;
	ld.global.u32 	%r202, [%rd43];
	setp.ne.s32 	%p28, %r202, %r247;
	@%p28 bra 	$L__BB2_21;
	shr.u32 	%r203, %r267, 2;
	xor.b32  	%r204, %r203, %r267;
	shl.b32 	%r205, %r248, 4;
	shl.b32 	%r206, %r204, 1;
	xor.b32  	%r207, %r206, %r205;
	xor.b32  	%r208, %r207, %r204;
	xor.b32  	%r67, %r208, %r248;
	add.s32 	%r265, %r265, 362437;
	add.s32 	%r209, %r67, %r265;
	cvt.rn.f32.u32 	%f9, %r209;
	fma.rn.f32 	%f10, %f9, 0f2F800000, 0f2F000000;
	mul.f32 	%f11, %f10, 0f42400000;
	cvt.rzi.s32.f32 	%r210, %f11;
	mul.hi.s32 	%r211, %r210, 715827883;
	shr.u32 	%r212, %r211, 31;
	shr.u32 	%r213, %r211, 3;
	add.s32 	%r214, %r213, %r212;
	mul.lo.s32 	%r215, %r214, 48;
	sub.s32 	%r216, %r210, %r215;
	mul.wide.s32 	%rd44, %r216, 4;
	add.s64 	%rd45, %rd6, %rd44;
	ld.global.u32 	%r247, [%rd45];
	mov.b16 	%rs34, 1;
	mov.u32 	%r267, %r268;
	mov.u32 	%r268, %r269;
	mov.u32 	%r269, %r270;
	mov.u32 	%r270, %r248;
	mov.u32 	%r248, %r67;
$L__BB2_24:
	setp.lt.u32 	%p30, %r246, 1000;
	@%p30 bra 	$L__BB2_31;
	mov.b32 	%r262, 0;
$L__BB2_26:
	mul.wide.u32 	%rd46, %r262, 4;
	add.s64 	%rd47, %rd6, %rd46;
	ld.global.u32 	%r247, [%rd47];
	mov.b16 	%rs34, 0;
	@%p9 bra 	$L__BB2_31;
	mov.b32 	%r263, 0;
	bra.uni 	$L__BB2_29;
$L__BB2_28:
	add.s32 	%r263, %r263, 1;
	setp.eq.s32 	%p33, %r263, %r271;
	@%p33 bra 	$L__BB2_31;
$L__BB2_29:
	mul.wide.u32 	%rd48, %r263, 4;
	add.s64 	%rd49, %rd7, %rd48;
	ld.global.u32 	%r219, [%rd49];
	setp.ne.s32 	%p32, %r219, %r247;
	@%p32 bra 	$L__BB2_28;
	add.s32 	%r262, %r262, 1;
	setp.ne.s32 	%p34, %r262, 48;
	mov.b16 	%rs34, 1;
	@%p34 bra 	$L__BB2_26;
$L__BB2_31:
	setp.ne.s16 	%p35, %rs34, 0;
	add.s32 	%r246, %r246, 1;
	@%p35 bra 	$L__BB2_19;
	st.global.u32 	[%rd8], %r247;
	add.s32 	%r271, %r271, 1;
	mov.u32 	%r266, %r267;
	mov.u32 	%r267, %r268;
	mov.u32 	%r268, %r269;
	mov.u32 	%r269, %r270;
	mov.u32 	%r270, %r248;
	bra.uni 	$L__BB2_41;
$L__BB2_33:
	and.b16  	%rs17, %rs5, 255;
	setp.eq.s16 	%p19, %rs17, 0;
	and.b16  	%rs18, %rs6, 255;
	setp.ne.s16 	%p20, %rs18, 0;
	or.pred  	%p21, %p19, %p20;
	@%p21 bra 	$L__BB2_35;
	st.global.u32 	[%rd8], %r50;
	add.s32 	%r271, %r271, 1;
	bra.uni 	$L__BB2_41;
$L__BB2_35:
	and.b16  	%rs19, %rs6, 255;
	setp.eq.s16 	%p22, %rs19, 0;
	and.b16  	%rs20, %rs5, 255;
	setp.ne.s16 	%p23, %rs20, 0;
	or.pred  	%p24, %p23, %p22;
	@%p24 bra 	$L__BB2_37;
	st.global.u32 	[%rd8], %r49;
	add.s32 	%r271, %r271, 1;
	bra.uni 	$L__BB2_41;
$L__BB2_37:
	or.b16  	%rs21, %rs5, %rs6;
	and.b16  	%rs22, %rs21, 255;
	setp.ne.s16 	%p25, %rs22, 0;
	@%p25 bra 	$L__BB2_41;
	mul.lo.s32 	%r183, %r48, 48;
	add.s32 	%r184, %r183, %r49;
	mul.wide.s32 	%rd36, %r184, 8;
	add.s64 	%rd37, %rd5, %rd36;
	ld.global.f64 	%fd7, [%rd37];
	add.s32 	%r185, %r50, %r183;
	mul.wide.s32 	%rd38, %r185, 8;
	add.s64 	%rd39, %rd5, %rd38;
	ld.global.f64 	%fd8, [%rd39];
	setp.gtu.f64 	%p26, %fd7, %fd8;
	@%p26 bra 	$L__BB2_40;
	st.global.u32 	[%rd8], %r49;
	add.s32 	%r271, %r271, 1;
	bra.uni 	$L__BB2_41;
$L__BB2_40:
	st.global.u32 	[%rd8], %r50;
	add.s32 	%r271, %r271, 1;
$L__BB2_41:
	add.s32 	%r238, %r238, 1;
	setp.lt.s32 	%p36, %r271, 48;
	@%p36 bra 	$L__BB2_13;
	add.s32 	%r272, %r272, 1;
	add.s32 	%r273, %r273, -1;
$L__BB2_43:
	add.s32 	%r234, %r37, 2;
	setp.lt.s32 	%p37, %r272, 31;
	mov.u32 	%r233, %r27;
	@%p37 bra 	$L__BB2_9;
$L__BB2_44:
	ret;

}
	// .globl	_Z8mutationPi
.visible .entry _Z8mutationPi(
	.param .u64 .ptr .align 1 _Z8mutationPi_param_0
)
{
	.reg .pred 	%p<5>;
	.reg .b16 	%rs<19>;
	.reg .b32 	%r<131>;
	.reg .b32 	%f<11>;
	.reg .b64 	%rd<14>;
	.reg .b64 	%fd<6>;

	ld.param.u64 	%rd2, [_Z8mutationPi_param_0];
	cvta.to.global.u64 	%rd1, %rd2;
	mov.u32 	%r1, %ctaid.x;
	shl.b32 	%r44, %r1, 6;
	mov.u32 	%r2, %tid.x;
	add.s32 	%r3, %r44, %r2;
	setp.gt.s32 	%p1, %r3, 31;
	@%p1 bra 	$L__BB3_8;
	add.s32 	%r46, %r3, 1;
	cvt.rn.f64.s32 	%fd2, %r46;
	mul.f64 	%fd3, %fd2, 0d3FC999999999999A;
	fma.rn.f64 	%fd1, %fd3, 0d3FA0000000000000, 0d3FD3333333333333;
	// begin inline asm
	mov.u64 	%rd3, %clock64;
	// end inline asm
	cvt.s64.s32 	%rd4, %r3;
	add.s64 	%rd5, %rd3, %rd4;
	cvt.u32.u64 	%r47, %rd5;
	xor.b32  	%r48, %r47, -1429050551;
	mul.lo.s32 	%r49, %r48, 1099087573;
	{ .reg .b32 tmp; mov.b64 {tmp, %r50}, %rd5; }
	xor.b32  	%r51, %r50, -136515619;
	mul.lo.s32 	%r52, %r51, -1703105765;
	add.s32 	%r53, %r49, %r52;
	add.s32 	%r113, %r53, 6615241;
	add.s32 	%r129, %r49, 123456789;
	xor.b32  	%r123, %r49, 362436069;
	add.s32 	%r116, %r52, 521288629;
	xor.b32  	%r117, %r52, 88675123;
	add.s32 	%r118, %r49, 5783321;
	mul.lo.s32 	%r54, %r2, 1536;
	mad.lo.s32 	%r55, %r1, 98304, %r54;
	or.b32  	%r112, %r55, 96;
	or.b32  	%r110, %r55, 48;
	mov.b32 	%r111, 0;
$L__BB3_2:
	shr.u32 	%r56, %r129, 2;
	xor.b32  	%r57, %r56, %r129;
	shl.b32 	%r58, %r118, 4;
	shl.b32 	%r59, %r57, 1;
	xor.b32  	%r60, %r58, %r59;
	xor.b32  	%r61, %r60, %r118;
	xor.b32  	%r21, %r61, %r57;
	add.s32 	%r124, %r113, 362437;
	add.s32 	%r62, %r21, %r124;
	cvt.rn.f32.u32 	%f1, %r62;
	fma.rn.f32 	%f2, %f1, 0f2F800000, 0f2F000000;
	cvt.f64.f32 	%fd4, %f2;
	setp.leu.f64 	%p2, %fd1, %fd4;
	mov.u32 	%r119, %r21;
	mov.u32 	%r120, %r118;
	mov.u32 	%r121, %r117;
	mov.u32 	%r129, %r116;
	@%p2 bra 	$L__BB3_4;
	shr.u32 	%r63, %r123, 2;
	xor.b32  	%r64, %r63, %r123;
	shl.b32 	%r65, %r21, 4;
	shl.b32 	%r66, %r64, 1;
	xor.b32  	%r67, %r66, %r65;
	xor.b32  	%r68, %r67, %r64;
	xor.b32  	%r119, %r68, %r21;
	add.s32 	%r124, %r113, 724874;
	add.s32 	%r69, %r119, %r124;
	cvt.rn.f32.u32 	%f3, %r69;
	fma.rn.f32 	%f4, %f3, 0f2F800000, 0f2F000000;
	mul.f32 	%f5, %f4, 0f42400000;
	cvt.rzi.s32.f32 	%r70, %f5;
	mul.hi.s32 	%r71, %r70, 715827883;
	shr.u32 	%r72, %r71, 31;
	shr.u32 	%r73, %r71, 3;
	add.s32 	%r74, %r73, %r72;
	mul.lo.s32 	%r75, %r74, 48;
	sub.s32 	%r76, %r70, %r75;
	cvt.u16.u32 	%rs1, %r76;
	add.s16 	%rs2, %rs1, 1;
	cvt.s16.s8 	%rs3, %rs2;
	mul.lo.s16 	%rs4, %rs3, 43;
	shr.u16 	%rs5, %rs4, 15;
	shr.s16 	%rs6, %rs4, 11;
	add.s16 	%rs7, %rs6, %rs5;
	mul.lo.s16 	%rs8, %rs7, 48;
	sub.s16 	%rs9, %rs2, %rs8;
	cvt.u32.u16 	%r77, %rs9;
	cvt.s32.s8 	%r78, %r77;
	add.s32 	%r79, %r76, %r110;
	mul.wide.s32 	%rd6, %r79, 4;
	add.s64 	%rd7, %rd1, %rd6;
	ld.global.u32 	%r80, [%rd7];
	add.s32 	%r81, %r110, %r78;
	mul.wide.s32 	%rd8, %r81, 4;
	add.s64 	%rd9, %rd1, %rd8;
	ld.global.u32 	%r82, [%rd9];
	st.global.u32 	[%rd7], %r82;
	st.global.u32 	[%rd9], %r80;
	mov.u32 	%r120, %r21;
	mov.u32 	%r121, %r118;
	mov.u32 	%r129, %r117;
	mov.u32 	%r123, %r116;
$L__BB3_4:
	setp.eq.s32 	%p3, %r111, 30;
	@%p3 bra 	$L__BB3_8;
	shr.u32 	%r83, %r123, 2;
	xor.b32  	%r84, %r83, %r123;
	shl.b32 	%r85, %r119, 4;
	shl.b32 	%r86, %r84, 1;
	xor.b32  	%r87, %r85, %r86;
	xor.b32  	%r88, %r87, %r119;
	xor.b32  	%r31, %r88, %r84;
	add.s32 	%r113, %r124, 362437;
	add.s32 	%r89, %r31, %r113;
	cvt.rn.f32.u32 	%f6, %r89;
	fma.rn.f32 	%f7, %f6, 0f2F800000, 0f2F000000;
	cvt.f64.f32 	%fd5, %f7;
	setp.leu.f64 	%p4, %fd1, %fd5;
	mov.u32 	%r118, %r31;
	mov.u32 	%r117, %r119;
	mov.u32 	%r116, %r120;
	mov.u32 	%r123, %r121;
	@%p4 bra 	$L__BB3_7;
	shr.u32 	%r90, %r129, 2;
	xor.b32  	%r91, %r90, %r129;
	shl.b32 	%r92, %r31, 4;
	shl.b32 	%r93, %r91, 1;
	xor.b32  	%r94, %r93, %r92;
	xor.b32  	%r95, %r94, %r91;
	xor.b32  	%r118, %r95, %r31;
	add.s32 	%r113, %r124, 724874;
	add.s32 	%r96, %r118, %r113;
	cvt.rn.f32.u32 	%f8, %r96;
	fma.rn.f32 	%f9, %f8, 0f2F800000, 0f2F000000;
	mul.f32 	%f10, %f9, 0f42400000;
	cvt.rzi.s32.f32 	%r97, %f10;
	mul.hi.s32 	%r98, %r97, 715827883;
	shr.u32 	%r99, %r98, 31;
	shr.u32 	%r100, %r98, 3;
	add.s32 	%r101, %r100, %r99;
	mul.lo.s32 	%r102, %r101, 48;
	sub.s32 	%r103, %r97, %r102;
	cvt.u16.u32 	%rs10, %r103;
	add.s16 	%rs11, %rs10, 1;
	cvt.s16.s8 	%rs12, %rs11;
	mul.lo.s16 	%rs13, %rs12, 43;
	shr.u16 	%rs14, %rs13, 15;
	shr.s16 	%rs15, %rs13, 11;
	add.s16 	%rs16, %rs15, %rs14;
	mul.lo.s16 	%rs17, %rs16, 48;
	sub.s16 	%rs18, %rs11, %rs17;
	cvt.u32.u16 	%r104, %rs18;
	cvt.s32.s8 	%r105, %r104;
	add.s32 	%r106, %r103, %r112;
	mul.wide.s32 	%rd10, %r106, 4;
	add.s64 	%rd11, %rd1, %rd10;
	ld.global.u32 	%r107, [%rd11];
	add.s32 	%r108, %r112, %r105;
	mul.wide.s32 	%rd12, %r108, 4;
	add.s64 	%rd13, %rd1, %rd12;
	ld.global.u32 	%r109, [%rd13];
	st.global.u32 	[%rd11], %r109;
	st.global.u32 	[%rd13], %r107;
	mov.u32 	%r117, %r31;
	mov.u32 	%r116, %r119;
	mov.u32 	%r123, %r120;
	mov.u32 	%r129, %r121;
$L__BB3_7:
	add.s32 	%r112, %r112, 96;
	add.s32 	%r111, %r111, 2;
	add.s32 	%r110, %r110, 96;
	bra.uni 	$L__BB3_2;
$L__BB3_8:
	ret;

}
	// .globl	_Z9migrationPi
.visible .entry _Z9migrationPi(
	.param .u64 .ptr .align 1 _Z9migrationPi_param_0
)
{
	.reg .pred 	%p<4>;
	.reg .b32 	%r<62>;
	.reg .b64 	%rd<8>;

	ld.param.u64 	%rd2, [_Z9migrationPi_param_0];
	mov.u32 	%r14, %ctaid.x;
	shl.b32 	%r15, %r14, 6;
	mov.u32 	%r16, %tid.x;
	add.s32 	%r1, %r15, %r16;
	setp.gt.s32 	%p1, %r1, 31;
	@%p1 bra 	$L__BB4_5;
	add.s32 	%r18, %r1, 1;
	shr.s32 	%r19, %r18, 31;
	shr.u32 	%r20, %r19, 27;
	add.s32 	%r21, %r18, %r20;
	and.b32  	%r22, %r21, 8388576;
	sub.s32 	%r23, %r18, %r22;
	mul.lo.s32 	%r2, %r1, 1536;
	mad.lo.s32 	%r3, %r23, 1536, 1344;
	cvta.to.global.u64 	%rd3, %rd2;
	add.s64 	%rd1, %rd3, 32;
	mov.b32 	%r58, 0;
$L__BB4_2:
	mul.lo.s32 	%r25, %r58, 48;
	add.s32 	%r60, %r25, %r2;
	add.s32 	%r59, %r3, %r25;
	mov.b32 	%r61, 0;
$L__BB4_3:
	mul.wide.s32 	%rd4, %r60, 4;
	add.s64 	%rd5, %rd1, %rd4;
	mul.wide.s32 	%rd6, %r59, 4;
	add.s64 	%rd7, %rd1, %rd6;
	ld.global.u32 	%r26, [%rd5+-32];
	ld.global.u32 	%r27, [%rd7+-32];
	st.global.u32 	[%rd5+-32], %r27;
	st.global.u32 	[%rd7+-32], %r26;
	ld.global.u32 	%r28, [%rd5+-28];
	ld.global.u32 	%r29, [%rd7+-28];
	st.global.u32 	[%rd5+-28], %r29;
	st.global.u32 	[%rd7+-28], %r28;
	ld.global.u32 	%r30, [%rd5+-24];
	ld.global.u32 	%r31, [%rd7+-24];
	st.global.u32 	[%rd5+-24], %r31;
	st.global.u32 	[%rd7+-24], %r30;
	ld.global.u32 	%r32, [%rd5+-20];
	ld.global.u32 	%r33, [%rd7+-20];
	st.global.u32 	[%rd5+-20], %r33;
	st.global.u32 	[%rd7+-20], %r32;
	ld.global.u32 	%r34, [%rd5+-16];
	ld.global.u32 	%r35, [%rd7+-16];
	st.global.u32 	[%rd5+-16], %r35;
	st.global.u32 	[%rd7+-16], %r34;
	ld.global.u32 	%r36, [%rd5+-12];
	ld.global.u32 	%r37, [%rd7+-12];
	st.global.u32 	[%rd5+-12], %r37;
	st.global.u32 	[%rd7+-12], %r36;
	ld.global.u32 	%r38, [%rd5+-8];
	ld.global.u32 	%r39, [%rd7+-8];
	st.global.u32 	[%rd5+-8], %r39;
	st.global.u32 	[%rd7+-8], %r38;
	ld.global.u32 	%r40, [%rd5+-4];
	ld.global.u32 	%r41, [%rd7+-4];
	st.global.u32 	[%rd5+-4], %r41;
	st.global.u32 	[%rd7+-4], %r40;
	ld.global.u32 	%r42, [%rd5];
	ld.global.u32 	%r43, [%rd7];
	st.global.u32 	[%rd5], %r43;
	st.global.u32 	[%rd7], %r42;
	ld.global.u32 	%r44, [%rd5+4];
	ld.global.u32 	%r45, [%rd7+4];
	st.global.u32 	[%rd5+4], %r45;
	st.global.u32 	[%rd7+4], %r44;
	ld.global.u32 	%r46, [%rd5+8];
	ld.global.u32 	%r47, [%rd7+8];
	st.global.u32 	[%rd5+8], %r47;
	st.global.u32 	[%rd7+8], %r46;
	ld.global.u32 	%r48, [%rd5+12];
	ld.global.u32 	%r49, [%rd7+12];
	st.global.u32 	[%rd5+12], %r49;
	st.global.u32 	[%rd7+12], %r48;
	ld.global.u32 	%r50, [%rd5+16];
	ld.global.u32 	%r51, [%rd7+16];
	st.global.u32 	[%rd5+16], %r51;
	st.global.u32 	[%rd7+16], %r50;
	ld.global.u32 	%r52, [%rd5+20];
	ld.global.u32 	%r53, [%rd7+20];
	st.global.u32 	[%rd5+20], %r53;
	st.global.u32 	[%rd7+20], %r52;
	ld.global.u32 	%r54, [%rd5+24];
	ld.global.u32 	%r55, [%rd7+24];
	st.global.u32 	[%rd5+24], %r55;
	st.global.u32 	[%rd7+24], %r54;
	ld.global.u32 	%r56, [%rd5+28];
	ld.global.u32 	%r57, [%rd7+28];
	st.global.u32 	[%rd5+28], %r57;
	st.global.u32 	[%rd7+28], %r56;
	add.s32 	%r61, %r61, 16;
	add.s32 	%r60, %r60, 16;
	add.s32 	%r59, %r59, 16;
	setp.ne.s32 	%p2, %r61, 48;
	@%p2 bra 	$L__BB4_3;
	add.s32 	%r58, %r58, 1;
	setp.ne.s32 	%p3, %r58, 4;
	@%p3 bra 	$L__BB4_2;
$L__BB4_5:
	ret;

}
	// .globl	_Z8fit_sortPiPd
.visible .entry _Z8fit_sortPiPd(
	.param .u64 .ptr .align 1 _Z8fit_sortPiPd_param_0,
	.param .u64 .ptr .align 1 _Z8fit_sortPiPd_param_1
)
{
	.reg .pred 	%p<6>;
	.reg .b32 	%r<52>;
	.reg .b64 	%rd<19>;
	.reg .b64 	%fd<3>;

	ld.param.u64 	%rd9, [_Z8fit_sortPiPd_param_0];
	ld.param.u64 	%rd10, [_Z8fit_sortPiPd_param_1];
	mov.u32 	%r8, %ctaid.x;
	mov.u32 	%r9, %tid.x;
	shl.b32 	%r10, %r8, 11;
	shl.b32 	%r11, %r9, 5;
	add.s32 	%r1, %r10, %r11;
	setp.gt.s32 	%p1, %r1, 1023;
	@%p1 bra 	$L__BB5_8;
	cvta.to.global.u64 	%rd1, %rd10;
	cvta.to.global.u64 	%rd11, %rd9;
	mul.lo.s32 	%r13, %r1, 48;
	cvt.s64.s32 	%rd2, %r13;
	cvt.s64.s32 	%rd3, %r1;
	add.s64 	%rd4, %rd11, 252;
	mov.b32 	%r49, 0;
$L__BB5_2:
	mov.b32 	%r50, 0;
$L__BB5_3:
	cvt.u64.u32 	%rd12, %r50;
	add.s64 	%rd13, %rd3, %rd12;
	shl.b64 	%rd14, %rd13, 3;
	add.s64 	%rd5, %rd1, %rd14;
	ld.global.f64 	%fd1, [%rd5];
	add.s32 	%r4, %r50, 1;
	ld.global.f64 	%fd2, [%rd5+8];
	setp.geu.f64 	%p2, %fd1, %fd2;
	@%p2 bra 	$L__BB5_6;
	st.global.f64 	[%rd5], %fd2;
	st.global.f64 	[%rd5+8], %fd1;
	mul.lo.s32 	%r16, %r50, 48;
	cvt.u64.u32 	%rd15, %r16;
	add.s64 	%rd16, %rd2, %rd15;
	shl.b64 	%rd17, %rd16, 2;
	add.s64 	%rd18, %rd4, %rd17;
	mov.b32 	%r51, 0;
$L__BB5_5:
	ld.global.u32 	%r17, [%rd18+-252];
	ld.global.u32 	%r18, [%rd18+-60];
	st.global.u32 	[%rd18+-252], %r18;
	st.global.u32 	[%rd18+-60], %r17;
	ld.global.u32 	%r19, [%rd18+-248];
	ld.global.u32 	%r20, [%rd18+-56];
	st.global.u32 	[%rd18+-248], %r20;
	st.global.u32 	[%rd18+-56], %r19;
	ld.global.u32 	%r21, [%rd18+-244];
	ld.global.u32 	%r22, [%rd18+-52];
	st.global.u32 	[%rd18+-244], %r22;
	st.global.u32 	[%rd18+-52], %r21;
	ld.global.u32 	%r23, [%rd18+-240];
	ld.global.u32 	%r24, [%rd18+-48];
	st.global.u32 	[%rd18+-240], %r24;
	st.global.u32 	[%rd18+-48], %r23;
	ld.global.u32 	%r25, [%rd18+-236];
	ld.global.u32 	%r26, [%rd18+-44];
	st.global.u32 	[%rd18+-236], %r26;
	st.global.u32 	[%rd18+-44], %r25;
	ld.global.u32 	%r27, [%rd18+-232];
	ld.global.u32 	%r28, [%rd18+-40];
	st.global.u32 	[%rd18+-232], %r28;
	st.global.u32 	[%rd18+-40], %r27;
	ld.global.u32 	%r29, [%rd18+-228];
	ld.global.u32 	%r30, [%rd18+-36];
	st.global.u32 	[%rd18+-228], %r30;
	st.global.u32 	[%rd18+-36], %r29;
	ld.global.u32 	%r31, [%rd18+-224];
	ld.global.u32 	%r32, [%rd18+-32];
	st.global.u32 	[%rd18+-224], %r32;
	st.global.u32 	[%rd18+-32], %r31;
	ld.global.u32 	%r33, [%rd18+-220];
	ld.global.u32 	%r34, [%rd18+-28];
	st.global.u32 	[%rd18+-220], %r34;
	st.global.u32 	[%rd18+-28], %r33;
	ld.global.u32 	%r35, [%rd18+-216];
	ld.global.u32 	%r36, [%rd18+-24];
	st.global.u32 	[%rd18+-216], %r36;
	st.global.u32 	[%rd18+-24], %r35;
	ld.global.u32 	%r37, [%rd18+-212];
	ld.global.u32 	%r38, [%rd18+-20];
	st.global.u32 	[%rd18+-212], %r38;
	st.global.u32 	[%rd18+-20], %r37;
	ld.global.u32 	%r39, [%rd18+-208];
	ld.global.u32 	%r40, [%rd18+-16];
	st.global.u32 	[%rd18+-208], %r40;
	st.global.u32 	[%rd18+-16], %r39;
	ld.global.u32 	%r41, [%rd18+-204];
	ld.global.u32 	%r42, [%rd18+-12];
	st.global.u32 	[%rd18+-204], %r42;
	st.global.u32 	[%rd18+-12], %r41;
	ld.global.u32 	%r43, [%rd18+-200];
	ld.global.u32 	%r44, [%rd18+-8];
	st.global.u32 	[%rd18+-200], %r44;
	st.global.u32 	[%rd18+-8], %r43;
	ld.global.u32 	%r45, [%rd18+-196];
	ld.global.u32 	%r46, [%rd18+-4];
	st.global.u32 	[%rd18+-196], %r46;
	st.global.u32 	[%rd18+-4], %r45;
	ld.global.u32 	%r47, [%rd18+-192];
	ld.global.u32 	%r48, [%rd18];
	st.global.u32 	[%rd18+-192], %r48;
	st.global.u32 	[%rd18], %r47;
	add.s32 	%r51, %r51, 16;
	add.s64 	%rd18, %rd18, 64;
	setp.ne.s32 	%p3, %r51, 48;
	@%p3 bra 	$L__BB5_5;
$L__BB5_6:
	setp.ne.s32 	%p4, %r4, 31;
	mov.u32 	%r50, %r4;
	@%p4 bra 	$L__BB5_3;
	add.s32 	%r49, %r49, 1;
	setp.ne.s32 	%p5, %r49, 32;
	@%p5 bra 	$L__BB5_2;
$L__BB5_8:
	ret;

}
	// .globl	_Z31check_uniqueness_of_individualsPi
.visible .entry _Z31check_uniqueness_of_individualsPi(
	.param .u64 .ptr .align 1 _Z31check_uniqueness_of_individualsPi_param_0
)
{
	.local .align 8 .b8 	__local_depot6[16];
	.reg .b64 	%SP;
	.reg .b64 	%SPL;
	.reg .pred 	%p<6>;
	.reg .b32 	%r<180>;
	.reg .b64 	%rd<27>;

	mov.u64 	%SPL, __local_depot6;
	cvta.local.u64 	%SP, %SPL;
	mov.u32 	%r8, %ctaid.x;
	shl.b32 	%r9, %r8, 6;
	mov.u32 	%r10, %tid.x;
	add.s32 	%r11, %r9, %r10;
	setp.gt.s32 	%p1, %r11, 31;
	@%p1 bra 	$L__BB6_9;
	mov.b32 	%r177, 0;
	mul.lo.s32 	%r18, %r11, 1536;
	add.u64 	%rd13, %SP, 0;
$L__BB6_2:
	mad.lo.s32 	%r19, %r177, 48, %r18;
	cvt.s64.s32 	%rd1, %r19;
	mov.b32 	%r178, 0;
	cvt.u32.u64 	%r20, %rd1;
$L__BB6_3:
	ld.param.u64 	%rd24, [_Z31check_uniqueness_of_individualsPi_param_0];
	add.s32 	%r21, %r178, %r20;
	cvta.to.global.u64 	%rd7, %rd24;
	mul.wide.s32 	%rd8, %r21, 4;
	add.s64 	%rd2, %rd7, %rd8;
	cvt.u64.u32 	%rd9, %r178;
	add.s64 	%rd10, %rd1, %rd9;
	shl.b64 	%rd11, %rd10, 2;
	add.s64 	%rd12, %rd7, %rd11;
	add.s64 	%rd26, %rd12, 4;
	mov.u32 	%r179, %r178;
$L__BB6_4:
	add.s32 	%r179, %r179, 1;
	setp.eq.s32 	%p2, %r179, 48;
	@%p2 bra 	$L__BB6_7;
	ld.global.u32 	%r5, [%rd2];
	ld.global.u32 	%r22, [%rd26];
	setp.ne.s32 	%p3, %r5, %r22;
	add.s64 	%rd26, %rd26, 4;
	@%p3 bra 	$L__BB6_4;
	ld.param.u64 	%rd25, [_Z31check_uniqueness_of_individualsPi_param_0];
	mov.u32 	%r23, %ctaid.x;
	shl.b32 	%r24, %r23, 6;
	mov.u32 	%r25, %tid.x;
	add.s32 	%r26, %r24, %r25;
	cvta.to.local.u64 	%rd14, %rd13;
	st.local.v2.u32 	[%rd14], {%r177, %r26};
	st.local.u32 	[%rd14+8], %r5;
	mov.u64 	%rd15, $str;
	cvta.global.u64 	%rd16, %rd15;
	{ // callseq 0, 0
	.param .b64 param0;
	st.param.b64 	[param0], %rd16;
	.param .b64 param1;
	st.param.b64 	[param1], %rd13;
	.param .b32 retval0;
	call.uni (retval0), 
	vprintf, 
	(
	param0, 
	param1
	);
	ld.param.b32 	%r27, [retval0];
	} // callseq 0
	mul.lo.s32 	%r29, %r26, 1536;
	mad.lo.s32 	%r30, %r177, 48, %r29;
	cvta.to.global.u64 	%rd17, %rd25;
	mul.wide.s32 	%rd18, %r30, 4;
	add.s64 	%rd19, %rd17, %rd18;
	ld.global.u32 	%r31, [%rd19];
	st.local.u32 	[%rd14], %r31;
	mov.u64 	%rd20, $str$1;
	cvta.global.u64 	%rd21, %rd20;
	{ // callseq 1, 0
	.param .b64 param0;
	st.param.b64 	[param0], %rd21;
	.param .b64 param1;
	st.param.b64 	[param1], %rd13;
	.param .b32 retval0;
	call.uni (retval0), 
	vprintf, 
	(
	param0, 
	param1
	);
	ld.param.b32 	%r32, [retval0];
	} // callseq 1
	ld.global.u32 	%r34, [%rd19+4];
	st.local.u32 	[%rd14], %r34;
	{ // callseq 2, 0
	.param .b64 param0;
	st.param.b64 	[param0], %rd21;
	.param .b64 param1;
	st.param.b64 	[param1], %rd13;
	.param .b32 retval0;
	call.uni (retval0), 
	vprintf, 
	(
	param0, 
	param1
	);
	ld.param.b32 	%r35, [retval0];
	} // callseq 2
	ld.global.u32 	%r37, [%rd19+8];
	st.local.u32 	[%rd14], %r37;
	{ // callseq 3, 0
	.param .b64 param0;
	st.param.b64 	[param0], %rd21;
	.param .b64 param1;
	st.param.b64 	[param1], %rd13;
	.param .b32 retval0;
	call.uni (retval0), 
	vprintf, 
	(
	param0, 
	param1
	);
	ld.param.b32 	%r38, [retval0];
	} // callseq 3
	ld.global.u32 	%r40, [%rd19+12];
	st.local.u32 	[%rd14], %r40;
	{ // callseq 4, 0
	.param .b64 param0;
	st.param.b64 	[param0], %rd21;
	.param .b64 param1;
	st.param.b64 	[param1], %rd13;
	.param .b32 retval0;
	call.uni (retval0), 
	vprintf, 
	(
	param0, 
	param1
	);
	ld.param.b32 	%r41, [retval0];
	} // callseq 4
	ld.global.u32 	%r43, [%rd19+16];
	st.local.u32 	[%rd14], %r43;
	{ // callseq 5, 0
	.param .b64 param0;
	st.param.b64 	[param0], %rd21;
	.param .b64 param1;
	st.param.b64 	[param1], %rd13;
	.param .b32 retval0;
	call.uni (retval0), 
	vprintf, 
	(
	param0, 
	param1
	);
	ld.param.b32 	%r44, [retval0];
	} // callseq 5
	ld.global.u32 	%r46, [%rd19+20];
	st.local.u32 	[%rd14], %r46;
	{ // callseq 6, 0
	.param .b64 param0;
	st.param.b64 	[param0], %rd21;
	.param .b64 param1;
	st.param.b64 	[param1], %rd13;
	.param .b32 retval0;
	call.uni (retval0), 
	vprintf, 
	(
	param0, 
	param1
	);
	ld.param.b32 	%r47, [retval0];
	} // callseq 6
	ld.global.u32 	%r49, [%rd19+24];
	st.local.u32 	[%rd14], %r49;
	{ // callseq 7, 0
	.param .b64 param0;
	st.param.b64 	[param0], %rd21;
	.param .b64 param1;
	st.param.b64 	[param1], %rd13;
	.param .b32 retval0;
	call.uni (retval0), 
	vprintf, 
	(
	param0, 
	param1
	);
	ld.param.b32 	%r50, [retval0];
	} // callseq 7
	ld.global.u32 	%r52, [%rd19+28];
	st.local.u32 	[%rd14], %r52;
	{ // callseq 8, 0
	.param .b64 param0;
	st.param.b64 	[param0], %rd21;
	.param .b64 param1;
	st.param.b64 	[param1], %rd13;
	.param .b32 retval0;
	call.uni (retval0), 
	vprintf, 
	(
	param0, 
	param1
	);
	ld.param.b32 	%r53, [retval0];
	} // callseq 8
	ld.global.u32 	%r55, [%rd19+32];
	st.local.u32 	[%rd14], %r55;
	{ // callseq 9, 0
	.param .b64 param0;
	st.param.b64 	[param0], %rd21;
	.param .b64 param1;
	st.param.b64 	[param1], %rd13;
	.param .b32 retval0;
	call.uni (retval0), 
	vprintf, 
	(
	param0, 
	param1
	);
	ld.param.b32 	%r56, [retval0];
	} // callseq 9
	ld.global.u32 	%r58, [%rd19+36];
	st.local.u32 	[%rd14], %r58;
	{ // callseq 10, 0
	.param .b64 param0;
	st.param.b64 	[param0], %rd21;
	.param .b64 param1;
	st.param.b64 	[param1], %rd13;
	.param .b32 retval0;
	call.uni (retval0), 
	vprintf, 
	(
	param0, 
	param1
	);
	ld.param.b32 	%r59, [retval0];
	} // callseq 10
	ld.global.u32 	%r61, [%rd19+40];
	st.local.u32 	[%rd14], %r61;
	{ // callseq 11, 0
	.param .b64 param0;
	st.param.b64 	[param0], %rd21;
	.param .b64 param1;
	st.param.b64 	[param1], %rd13;
	.param .b32 retval0;
	call.uni (retval0), 
	vprintf, 
	(
	param0, 
	param1
	);
	ld.param.b32 	%r62, [retval0];
	} // callseq 11
	ld.global.u32 	%r64, [%rd19+44];
	st.local.u32 	[%rd14], %r64;
	{ // callseq 12, 0
	.param .b64 param0;
	st.param.b64 	[param0], %rd21;
	.param .b64 param1;
	st.param.b64 	[param1], %rd13;
	.param .b32 retval0;
	call.uni (retval0), 
	vprintf, 
	(
	param0, 
	param1
	);
	ld.param.b32 	%r65, [retval0];
	} // callseq 12
	ld.global.u32 	%r67, [%rd19+48];
	st.local.u32 	[%rd14], %r67;
	{ // callseq 13, 0
	.param .b64 param0;
	st.param.b64 	[param0], %rd21;
	.param .b64 param1;
	st.param.b64 	[param1], %rd13;
	.param .b32 retval0;
	call.uni (retval0), 
	vprintf, 
	(
	param0, 
	param1
	);
	ld.param.b32 	%r68, [retval0];
	} // callseq 13
	ld.global.u32 	%r70, [%rd19+52];
	st.local.u32 	[%rd14], %r70;
	{ // callseq 14, 0
	.param .b64 param0;
	st.param.b64 	[param0], %rd21;
	.param .b64 param1;
	st.param.b64 	[param1], %rd13;
	.param .b32 retval0;
	call.uni (retval0), 
	vprintf, 
	(
	param0, 
	param1
	);
	ld.param.b32 	%r71, [retval0];
	} // callseq 14
	ld.global.u32 	%r73, [%rd19+56];
	st.local.u32 	[%rd14], %r73;
	{ // callseq 15, 0
	.param .b64 param0;
	st.param.b64 	[param0], %rd21;
	.param .b64 param1;
	st.param.b64 	[param1], %rd13;
	.param .b32 retval0;
	call.uni (retval0), 
	vprintf, 
	(
	param0, 
	param1
	);
	ld.param.b32 	%r74, [retval0];
	} // callseq 15
	ld.global.u32 	%r76, [%rd19+60];
	st.local.u32 	[%rd14], %r76;
	{ // callseq 16, 0
	.param .b64 param0;
	st.param.b64 	[param0], %rd21;
	.param .b64 param1;
	st.param.b64 	[param1], %rd13;
	.param .b32 retval0;
	call.uni (retval0), 
	vprintf, 
	(
	param0, 
	param1
	);
	ld.param.b32 	%r77, [retval0];
	} // callseq 16
	ld.global.u32 	%r79, [%rd19+64];
	st.local.u32 	[%rd14], %r79;
	{ // callseq 17, 0
	.param .b64 param0;
	st.param.b64 	[param0], %rd21;
	.param .b64 param1;
	st.param.b64 	[param1], %rd13;
	.param .b32 retval0;
	call.uni (retval0), 
	vprintf, 
	(
	param0, 
	param1
	);
	ld.param.b32 	%r80, [retval0];
	} // callseq 17
	ld.global.u32 	%r82, [%rd19+68];
	st.local.u32 	[%rd14], %r82;
	{ // callseq 18, 0
	.param .b64 param0;
	st.param.b64 	[param0], %rd21;
	.param .b64 param1;
	st.param.b64 	[param1], %rd13;
	.param .b32 retval0;
	call.uni (retval0), 
	vprintf, 
	(
	param0, 
	param1
	);
	ld.param.b32 	%r83, [retval0];
	} // callseq 18
	ld.global.u32 	%r85, [%rd19+72];
	st.local.u32 	[%rd14], %r85;
	{ // callseq 19, 0
	.param .b64 param0;
	st.param.b64 	[param0], %rd21;
	.param .b64 param1;
	st.param.b64 	[param1], %rd13;
	.param .b32 retval0;
	call.uni (retval0), 
	vprintf, 
	(
	param0, 
	param1
	);
	ld.param.b32 	%r86, [retval0];
	} // callseq 19
	ld.global.u32 	%r88, [%rd19+76];
	st.local.u32 	[%rd14], %r88;
	{ // callseq 20, 0
	.param .b64 param0;
	st.param.b64 	[param0], %rd21;
	.param .b64 param1;
	st.param.b64 	[param1], %rd13;
	.param .b32 retval0;
	call.uni (retval0), 
	vprintf, 
	(
	param0, 
	param1
	);
	ld.param.b32 	%r89, [retval0];
	} // callseq 20
	ld.global.u32 	%r91, [%rd19+80];
	st.local.u32 	[%rd14], %r91;
	{ // callseq 21, 0
	.param .b64 param0;
	st.param.b64 	[param0], %rd21;
	.param .b64 param1;
	st.param.b64 	[param1], %rd13;
	.param .b32 retval0;
	call.uni (retval0), 
	vprintf, 
	(
	param0, 
	param1
	);
	ld.param.b32 	%r92, [retval0];
	} // callseq 21
	ld.global.u32 	%r94, [%rd19+84];
	st.local.u32 	[%rd14], %r94;
	{ // callseq 22, 0
	.param .b64 param0;
	st.param.b64 	[param0], %rd21;
	.param .b64 param1;
	st.param.b64 	[param1], %rd13;
	.param .b32 retval0;
	call.uni (retval0), 
	vprintf, 
	(
	param0, 
	param1
	);
	ld.param.b32 	%r95, [retval0];
	} // callseq 22
	ld.global.u32 	%r97, [%rd19+88];
	st.local.u32 	[%rd14], %r97;
	{ // callseq 23, 0
	.param .b64 param0;
	st.param.b64 	[param0], %rd21;
	.param .b64 param1;
	st.param.b64 	[param1], %rd13;
	.param .b32 retval0;
	call.uni (retval0), 
	vprintf, 
	(
	param0, 
	param1
	);
	ld.param.b32 	%r98, [retval0];
	} // callseq 23
	ld.global.u32 	%r100, [%rd19+92];
	st.local.u32 	[%rd14], %r100;
	{ // callseq 24, 0
	.param .b64 param0;
	st.param.b64 	[param0], %rd21;
	.param .b64 param1;
	st.param.b64 	[param1], %rd13;
	.param .b32 retval0;
	call.uni (retval0), 
	vprintf, 
	(
	param0, 
	param1
	);
	ld.param.b32 	%r101, [retval0];
	} // callseq 24
	ld.global.u32 	%r103, [%rd19+96];
	st.local.u32 	[%rd14], %r103;
	{ // callseq 25, 0
	.param .b64 param0;
	st.param.b64 	[param0], %rd21;
	.param .b64 param1;
	st.param.b64 	[param1], %rd13;
	.param .b32 retval0;
	call.uni (retval0), 
	vprintf, 
	(
	param0, 
	param1
	);
	ld.param.b32 	%r104, [retval0];
	} // callseq 25
	ld.global.u32 	%r106, [%rd19+100];
	st.local.u32 	[%rd14], %r106;
	{ // callseq 26, 0
	.param .b64 param0;
	st.param.b64 	[param0], %rd21;
	.param .b64 param1;
	st.param.b64 	[param1], %rd13;
	.param .b32 retval0;
	call.uni (retval0), 
	vprintf, 
	(
	param0, 
	param1
	);
	ld.param.b32 	%r107, [retval0];
	} // callseq 26
	ld.global.u32 	%r109, [%rd19+104];
	st.local.u32 	[%rd14], %r109;
	{ // callseq 27, 0
	.param .b64 param0;
	st.param.b64 	[param0], %rd21;
	.param .b64 param1;
	st.param.b64 	[param1], %rd13;
	.param .b32 retval0;
	call.uni (retval0), 
	vprintf, 
	(
	param0, 
	param1
	);
	ld.param.b32 	%r110, [retval0];
	} // callseq 27
	ld.global.u32 	%r112, [%rd19+108];
	st.local.u32 	[%rd14], %r112;
	{ // callseq 28, 0
	.param .b64 param0;
	st.param.b64 	[param0], %rd21;
	.param .b64 param1;
	st.param.b64 	[param1], %rd13;
	.param .b32 retval0;
	call.uni (retval0), 
	vprintf, 
	(
	param0, 
	param1
	);
	ld.param.b32 	%r113, [retval0];
	} // callseq 28
	ld.global.u32 	%r115, [%rd19+112];
	st.local.u32 	[%rd14], %r115;
	{ // callseq 29, 0
	.param .b64 param0;
	st.param.b64 	[param0], %rd21;
	.param .b64 param1;
	st.param.b64 	[param1], %rd13;
	.param .b32 retval0;
	call.uni (retval0), 
	vprintf, 
	(
	param0, 
	param1
	);
	ld.param.b32 	%r116, [retval0];
	} // callseq 29
	ld.global.u32 	%r118, [%rd19+116];
	st.local.u32 	[%rd14], %r118;
	{ // callseq 30, 0
	.param .b64 param0;
	st.param.b64 	[param0], %rd21;
	.param .b64 param1;
	st.param.b64 	[param1], %rd13;
	.param .b32 retval0;
	call.uni (retval0), 
	vprintf, 
	(
	param0, 
	param1
	);
	ld.param.b32 	%r119, [retval0];
	} // callseq 30
	ld.global.u32 	%r121, [%rd19+120];
	st.local.u32 	[%rd14], %r121;
	{ // callseq 31, 0
	.param .b64 param0;
	st.param.b64 	[param0], %rd21;
	.param .b64 param1;
	st.param.b64 	[param1], %rd13;
	.param .b32 retval0;
	call.uni (retval0), 
	vprintf, 
	(
	param0, 
	param1
	);
	ld.param.b32 	%r122, [retval0];
	} // callseq 31
	ld.global.u32 	%r124, [%rd19+124];
	st.local.u32 	[%rd14], %r124;
	{ // callseq 32, 0
	.param .b64 param0;
	st.param.b64 	[param0], %rd21;
	.param .b64 param1;
	st.param.b64 	[param1], %rd13;
	.param .b32 retval0;
	call.uni (retval0), 
	vprintf, 
	(
	param0, 
	param1
	);
	ld.param.b32 	%r125, [retval0];
	} // callseq 32
	ld.global.u32 	%r127, [%rd19+128];
	st.local.u32 	[%rd14], %r127;
	{ // callseq 33, 0
	.param .b64 param0;
	st.param.b64 	[param0], %rd21;
	.param .b64 param1;
	st.param.b64 	[param1], %rd13;
	.param .b32 retval0;
	call.uni (retval0), 
	vprintf, 
	(
	param0, 
	param1
	);
	ld.param.b32 	%r128, [retval0];
	} // callseq 33
	ld.global.u32 	%r130, [%rd19+132];
	st.local.u32 	[%rd14], %r130;
	{ // callseq 34, 0
	.param .b64 param0;
	st.param.b64 	[param0], %rd21;
	.param .b64 param1;
	st.param.b64 	[param1], %rd13;
	.param .b32 retval0;
	call.uni (retval0), 
	vprintf, 
	(
	param0, 
	param1
	);
	ld.param.b32 	%r131, [retval0];
	} // callseq 34
	ld.global.u32 	%r133, [%rd19+136];
	st.local.u32 	[%rd14], %r133;
	{ // callseq 35, 0
	.param .b64 param0;
	st.param.b64 	[param0], %rd21;
	.param .b64 param1;
	st.param.b64 	[param1], %rd13;
	.param .b32 retval0;
	call.uni (retval0), 
	vprintf, 
	(
	param0, 
	param1
	);
	ld.param.b32 	%r134, [retval0];
	} // callseq 35
	ld.global.u32 	%r136, [%rd19+140];
	st.local.u32 	[%rd14], %r136;
	{ // callseq 36, 0
	.param .b64 param0;
	st.param.b64 	[param0], %rd21;
	.param .b64 param1;
	st.param.b64 	[param1], %rd13;
	.param .b32 retval0;
	call.uni (retval0), 
	vprintf, 
	(
	param0, 
	param1
	);
	ld.param.b32 	%r137, [retval0];
	} // callseq 36
	ld.global.u32 	%r139, [%rd19+144];
	st.local.u32 	[%rd14], %r139;
	{ // callseq 37, 0
	.param .b64 param0;
	st.param.b64 	[param0], %rd21;
	.param .b64 param1;
	st.param.b64 	[param1], %rd13;
	.param .b32 retval0;
	call.uni (retval0), 
	vprintf, 
	(
	param0, 
	param1
	);
	ld.param.b32 	%r140, [retval0];
	} // callseq 37
	ld.global.u32 	%r142, [%rd19+148];
	st.local.u32 	[%rd14], %r142;
	{ // callseq 38, 0
	.param .b64 param0;
	st.param.b64 	[param0], %rd21;
	.param .b64 param1;
	st.param.b64 	[param1], %rd13;
	.param .b32 retval0;
	call.uni (retval0), 
	vprintf, 
	(
	param0, 
	param1
	);
	ld.param.b32 	%r143, [retval0];
	} // callseq 38
	ld.global.u32 	%r145, [%rd19+152];
	st.local.u32 	[%rd14], %r145;
	{ // callseq 39, 0
	.param .b64 param0;
	st.param.b64 	[param0], %rd21;
	.param .b64 param1;
	st.param.b64 	[param1], %rd13;
	.param .b32 retval0;
	call.uni (retval0), 
	vprintf, 
	(
	param0, 
	param1
	);
	ld.param.b32 	%r146, [retval0];
	} // callseq 39
	ld.global.u32 	%r148, [%rd19+156];
	st.local.u32 	[%rd14], %r148;
	{ // callseq 40, 0
	.param .b64 param0;
	st.param.b64 	[param0], %rd21;
	.param .b64 param1;
	st.param.b64 	[param1], %rd13;
	.param .b32 retval0;
	call.uni (retval0), 
	vprintf, 
	(
	param0, 
	param1
	);
	ld.param.b32 	%r149, [retval0];
	} // callseq 40
	ld.global.u32 	%r151, [%rd19+160];
	st.local.u32 	[%rd14], %r151;
	{ // callseq 41, 0
	.param .b64 param0;
	st.param.b64 	[param0], %rd21;
	.param .b64 param1;
	st.param.b64 	[param1], %rd13;
	.param .b32 retval0;
	call.uni (retval0), 
	vprintf, 
	(
	param0, 
	param1
	);
	ld.param.b32 	%r152, [retval0];
	} // callseq 41
	ld.global.u32 	%r154, [%rd19+164];
	st.local.u32 	[%rd14], %r154;
	{ // callseq 42, 0
	.param .b64 param0;
	st.param.b64 	[param0], %rd21;
	.param .b64 param1;
	st.param.b64 	[param1], %rd13;
	.param .b32 retval0;
	call.uni (retval0), 
	vprintf, 
	(
	param0, 
	param1
	);
	ld.param.b32 	%r155, [retval0];
	} // callseq 42
	ld.global.u32 	%r157, [%rd19+168];
	st.local.u32 	[%rd14], %r157;
	{ // callseq 43, 0
	.param .b64 param0;
	st.param.b64 	[param0], %rd21;
	.param .b64 param1;
	st.param.b64 	[param1], %rd13;
	.param .b32 retval0;
	call.uni (retval0), 
	vprintf, 
	(
	param0, 
	param1
	);
	ld.param.b32 	%r158, [retval0];
	} // callseq 43
	ld.global.u32 	%r160, [%rd19+172];
	st.local.u32 	[%rd14], %r160;
	{ // callseq 44, 0
	.param .b64 param0;
	st.param.b64 	[param0], %rd21;
	.param .b64 param1;
	st.param.b64 	[param1], %rd13;
	.param .b32 retval0;
	call.uni (retval0), 
	vprintf, 
	(
	param0, 
	param1
	);
	ld.param.b32 	%r161, [retval0];
	} // callseq 44
	ld.global.u32 	%r163, [%rd19+176];
	st.local.u32 	[%rd14], %r163;
	{ // callseq 45, 0
	.param .b64 param0;
	st.param.b64 	[param0], %rd21;
	.param .b64 param1;
	st.param.b64 	[param1], %rd13;
	.param .b32 retval0;
	call.uni (retval0), 
	vprintf, 
	(
	param0, 
	param1
	);
	ld.param.b32 	%r164, [retval0];
	} // callseq 45
	ld.global.u32 	%r166, [%rd19+180];
	st.local.u32 	[%rd14], %r166;
	{ // callseq 46, 0
	.param .b64 param0;
	st.param.b64 	[param0], %rd21;
	.param .b64 param1;
	st.param.b64 	[param1], %rd13;
	.param .b32 retval0;
	call.uni (retval0), 
	vprintf, 
	(
	param0, 
	param1
	);
	ld.param.b32 	%r167, [retval0];
	} // callseq 46
	ld.global.u32 	%r169, [%rd19+184];
	st.local.u32 	[%rd14], %r169;
	{ // callseq 47, 0
	.param .b64 param0;
	st.param.b64 	[param0], %rd21;
	.param .b64 param1;
	st.param.b64 	[param1], %rd13;
	.param .b32 retval0;
	call.uni (retval0), 
	vprintf, 
	(
	param0, 
	param1
	);
	ld.param.b32 	%r170, [retval0];
	} // callseq 47
	ld.global.u32 	%r172, [%rd19+188];
	st.local.u32 	[%rd14], %r172;
	{ // callseq 48, 0
	.param .b64 param0;
	st.param.b64 	[param0], %rd21;
	.param .b64 param1;
	st.param.b64 	[param1], %rd13;
	.param .b32 retval0;
	call.uni (retval0), 
	vprintf, 
	(
	param0, 
	param1
	);
	ld.param.b32 	%r173, [retval0];
	} // callseq 48
	mov.u64 	%rd22, $str$2;
	cvta.global.u64 	%rd23, %rd22;
	{ // callseq 49, 0
	.param .b64 param0;
	st.param.b64 	[param0], %rd23;
	.param .b64 param1;
	st.param.b64 	[param1], 0;
	.param .b32 retval0;
	call.uni (retval0), 
	vprintf, 
	(
	param0, 
	param1
	);
	ld.param.b32 	%r175, [retval0];
	} // callseq 49
	bra.uni 	$L__BB6_8;
$L__BB6_7:
	add.s32 	%r178, %r178, 1;
	setp.ne.s32 	%p4, %r178, 48;
	@%p4 bra 	$L__BB6_3;
$L__BB6_8:
	add.s32 	%r177, %r177, 1;
	setp.ne.s32 	%p5, %r177, 32;
	@%p5 bra 	$L__BB6_2;
$L__BB6_9:
	ret;

}


// ===== COMPILED SASS (sm_100) =====

	.target	sm_100

	.elftype	@"ET_EXEC"


//--------------------- .note.nv.tkinfo           --------------------------
	.section	.note.nv.tkinfo,"",@"SHT_NOTE"
	.sectionflags	@"SHF_NOTE_NV_TKINFO"
	.tkinfo
        /*0018*/ 	.word	0x00000002
        /*0030*/ 	.string	""
        /*0030*/ 	.string	"ptxas"
        /*0030*/ 	.string	"Cuda compilation tools, release 13.0, V13.0.88"
        /*0030*/ 	.string	"Build cuda_13.0.r13.0/compiler.36424714_0"
        /*0030*/ 	.string	"-arch sm_100 -m 64 "



//--------------------- .note.nv.cuinfo           --------------------------
	.section	.note.nv.cuinfo,"",@"SHT_NOTE"
	.sectionflags	@"SHF_NOTE_NV_CUINFO"
        /*0018*/ 	.short	0x0002
        /*001a*/ 	.short	0x0064
        /*001c*/ 	.short	0x0082
	.zero		2


//--------------------- .nv.info                  --------------------------
	.section	.nv.info,"",@"SHT_CUDA_INFO"
	.align	4


	//----- nvinfo : EIATTR_REGCOUNT
	.align		4
        /*0000*/ 	.byte	0x04, 0x2f
        /*0002*/ 	.short	(.L_13 - .L_12)
	.align		4
.L_12:
        /*0004*/ 	.word	index@(_Z14random_shufflePi)
        /*0008*/ 	.word	0x0000001e


	//----- nvinfo : EIATTR_FRAME_SIZE
	.align		4
.L_13:
        /*000c*/ 	.byte	0x04, 0x11
        /*000e*/ 	.short	(.L_15 - .L_14)
	.align		4
.L_14:
        /*0010*/ 	.word	index@(_Z14random_shufflePi)
        /*0014*/ 	.word	0x00000000


	//----- nvinfo : EIATTR_REGCOUNT
	.align		4
.L_15:
        /*0018*/ 	.byte	0x04, 0x2f
        /*001a*/ 	.short	(.L_17 - .L_16)
	.align		4
.L_16:
        /*001c*/ 	.word	index@(_Z16calculate_scoresPiPdS0_S0_)
        /*0020*/ 	.word	0x00000020


	//----- nvinfo : EIATTR_FRAME_SIZE
	.align		4
.L_17:
        /*0024*/ 	.byte	0x04, 0x11
        /*0026*/ 	.short	(.L_19 - .L_18)
	.align		4
.L_18:
        /*0028*/ 	.word	index@($__internal_0_$__cuda_sm20_div_rn_f64_full)
        /*002c*/ 	.word	0x00000000


	//----- nvinfo : EIATTR_FRAME_SIZE
	.align		4
.L_19:
        /*0030*/ 	.byte	0x04, 0x11
        /*0032*/ 	.short	(.L_21 - .L_20)
	.align		4
.L_20:
        /*0034*/ 	.word	index@(_Z16calculate_scoresPiPdS0_S0_)
        /*0038*/ 	.word	0x00000000


	//----- nvinfo : EIATTR_REGCOUNT
	.align		4
.L_21:
        /*003c*/ 	.byte	0x04, 0x2f
        /*003e*/ 	.short	(.L_23 - .L_22)
	.align		4
.L_22:
        /*0040*/ 	.word	index@(_Z12genetic_stepPiPdS0_)
        /*0044*/ 	.word	0x00000038


	//----- nvinfo : EIATTR_FRAME_SIZE
	.align		4
.L_23:
        /*0048*/ 	.byte	0x04, 0x11
        /*004a*/ 	.short	(.L_25 - .L_24)
	.align		4
.L_24:
        /*004c*/ 	.word	index@(_Z12genetic_stepPiPdS0_)
        /*0050*/ 	.word	0x00000000


	//----- nvinfo : EIATTR_REGCOUNT
	.align		4
.L_25:
        /*0054*/ 	.byte	0x04, 0x2f
        /*0056*/ 	.short	(.L_27 - .L_26)
	.align		4
.L_26:
        /*0058*/ 	.word	index@(_Z8mutationPi)
        /*005c*/ 	.word	0x0000001c


	//----- nvinfo : EIATTR_FRAME_SIZE
	.align		4
.L_27:
        /*0060*/ 	.byte	0x04, 0x11
        /*0062*/ 	.short	(.L_29 - .L_28)
	.align		4
.L_28:
        /*0064*/ 	.word	index@(_Z8mutationPi)
        /*0068*/ 	.word	0x00000000


	//----- nvinfo : EIATTR_REGCOUNT
	.align		4
.L_29:
        /*006c*/ 	.byte	0x04, 0x2f
        /*006e*/ 	.short	(.L_31 - .L_30)
	.align		4
.L_30:
        /*0070*/ 	.word	index@(_Z9migrationPi)
        /*0074*/ 	.word	0x0000001e


	//----- nvinfo : EIATTR_FRAME_SIZE
	.align		4
.L_31:
        /*0078*/ 	.byte	0x04, 0x11
        /*007a*/ 	.short	(.L_33 - .L_32)
	.align		4
.L_32:
        /*007c*/ 	.word	index@(_Z9migrationPi)
        /*0080*/ 	.word	0x00000000


	//----- nvinfo : EIATTR_REGCOUNT
	.align		4
.L_33:
        /*0084*/ 	.byte	0x04, 0x2f
        /*0086*/ 	.short	(.L_35 - .L_34)
	.align		4
.L_34:
        /*0088*/ 	.word	index@(_Z8fit_sortPiPd)
        /*008c*/ 	.word	0x00000020


	//----- nvinfo : EIATTR_FRAME_SIZE
	.align		4
.L_35:
        /*0090*/ 	.byte	0x04, 0x11
        /*0092*/ 	.short	(.L_37 - .L_36)
	.align		4
.L_36:
        /*0094*/ 	.word	index@(_Z8fit_sortPiPd)
        /*0098*/ 	.word	0x00000000


	//----- nvinfo : EIATTR_REGCOUNT
	.align		4
.L_37:
        /*009c*/ 	.byte	0x04, 0x2f
        /*009e*/ 	.short	(.L_39 - .L_38)
	.align		4
.L_38:
        /*00a0*/ 	.word	index@(_Z31check_uniqueness_of_individualsPi)
        /*00a4*/ 	.word	0x0000001b


	//----- nvinfo : EIATTR_FRAME_SIZE
	.align		4
.L_39:
        /*00a8*/ 	.byte	0x04, 0x11
        /*00aa*/ 	.short	(.L_41 - .L_40)
	.align		4
.L_40:
        /*00ac*/ 	.word	index@(_Z31check_uniqueness_of_individualsPi)
        /*00b0*/ 	.word	0x00000010


	//----- nvinfo : EIATTR_MIN_STACK_SIZE
	.align		4
.L_41:
        /*00b4*/ 	.byte	0x04, 0x12
        /*00b6*/ 	.short	(.L_43 - .L_42)
	.align		4
.L_42:
        /*00b8*/ 	.word	index@(_Z31check_uniqueness_of_individualsPi)
        /*00bc*/ 	.word	0x00000010


	//----- nvinfo : EIATTR_MIN_STACK_SIZE
	.align		4
.L_43:
        /*00c0*/ 	.byte	0x04, 0x12
        /*00c2*/ 	.short	(.L_45 - .L_44)
	.align		4
.L_44:
        /*00c4*/ 	.word	index@(_Z8fit_sortPiPd)
        /*00c8*/ 	.word	0x00000000


	//----- nvinfo : EIATTR_MIN_STACK_SIZE
	.align		4
.L_45:
        /*00cc*/ 	.byte	0x04, 0x12
        /*00ce*/ 	.short	(.L_47 - .L_46)
	.align		4
.L_46:
        /*00d0*/ 	.word	index@(_Z9migrationPi)
        /*00d4*/ 	.word	0x00000000


	//----- nvinfo : EIATTR_MIN_STACK_SIZE
	.align		4
.L_47:
        /*00d8*/ 	.byte	0x04, 0x12
        /*00da*/ 	.short	(.L_49 - .L_48)
	.align		4
.L_48:
        /*00dc*/ 	.word	index@(_Z8mutationPi)
        /*00e0*/ 	.word	0x00000000


	//----- nvinfo : EIATTR_MIN_STACK_SIZE
	.align		4
.L_49:
        /*00e4*/ 	.byte	0x04, 0x12
        /*00e6*/ 	.short	(.L_51 - .L_50)
	.align		4
.L_50:
        /*00e8*/ 	.word	index@(_Z12genetic_stepPiPdS0_)
        /*00ec*/ 	.word	0x00000000


	//----- nvinfo : EIATTR_MIN_STACK_SIZE
	.align		4
.L_51:
        /*00f0*/ 	.byte	0x04, 0x12
        /*00f2*/ 	.short	(.L_53 - .L_52)
	.align		4
.L_52:
        /*00f4*/ 	.word	index@(_Z16calculate_scoresPiPdS0_S0_)
        /*00f8*/ 	.word	0x00000000


	//----- nvinfo : EIATTR_MIN_STACK_SIZE
	.align		4
.L_53:
        /*00fc*/ 	.byte	0x04, 0x12
        /*00fe*/ 	.short	(.L_55 - .L_54)
	.align		4
.L_54:
        /*0100*/ 	.word	index@(_Z14random_shufflePi)
        /*0104*/ 	.word	0x00000000
.L_55:


//--------------------- .nv.compat                --------------------------
	.section	.nv.compat,"",@"SHT_CUDA_COMPAT_INFO"
	.align	4
        /*0000*/ 	.byte	0x02, 0x09, 0x00, 0x00, 0x02, 0x02, 0x01, 0x00, 0x02, 0x05, 0x05, 0x00, 0x03, 0x07, 0x01, 0x01
        /*0010*/ 	.byte	0x02, 0x03, 0x00, 0x00, 0x02, 0x06, 0x01, 0x00, 0x04, 0x0b, 0x08, 0x00, 0x01, 0x00, 0x00, 0x00
        /*0020*/ 	.byte	0x00, 0x00, 0x00, 0x00


//--------------------- .nv.info._Z31check_uniqueness_of_individualsPi --------------------------
	.section	.nv.info._Z31check_uniqueness_of_individualsPi,"",@"SHT_CUDA_INFO"
	.sectionflags	@""
	.align	4


	//----- nvinfo : EIATTR_CUDA_API_VERSION
	.align		4
        /*0000*/ 	.byte	0x04, 0x37
        /*0002*/ 	.short	(.L_57 - .L_56)
.L_56:
        /*0004*/ 	.word	0x00000082


	//----- nvinfo : EIATTR_KPARAM_INFO
	.align		4
.L_57:
        /*0008*/ 	.byte	0x04, 0x17
        /*000a*/ 	.short	(.L_59 - .L_58)
.L_58:
        /*000c*/ 	.word	0x00000000
        /*0010*/ 	.short	0x0000
        /*0012*/ 	.short	0x0000
        /*0014*/ 	.byte	0x00, 0xf5, 0x21, 0x00


	//----- nvinfo : EIATTR_SPARSE_MMA_MASK
	.align		4
.L_59:
        /*0018*/ 	.byte	0x03, 0x50
        /*001a*/ 	.short	0x0000


	//----- nvinfo : EIATTR_MAXREG_COUNT
	.align		4
        /*001c*/ 	.byte	0x03, 0x1b
        /*001e*/ 	.short	0x00ff


	//----- nvinfo : EIATTR_EXTERNS
	.align		4
        /*0020*/ 	.byte	0x04, 0x0f
        /*0022*/ 	.short	(.L_61 - .L_60)


	//   ....[0]....
	.align		4
.L_60:
        /*0024*/ 	.word	index@(vprintf)


	//----- nvinfo : EIATTR_MERCURY_ISA_VERSION
	.align		4
.L_61:
        /*0028*/ 	.byte	0x03, 0x5f
        /*002a*/ 	.short	0x0101


	//----- nvinfo : EIATTR_VRC_CTA_INIT_COUNT
	.align		4
        /*002c*/ 	.byte	0x02, 0x4a
	.zero		1
	.zero		1


	//----- nvinfo : EIATTR_SYSCALL_OFFSETS
	.align		4
        /*0030*/ 	.byte	0x04, 0x46
        /*0032*/ 	.short	(.L_63 - .L_62)


	//   ....[0]....
.L_62:
        /*0034*/ 	.word	0x00000390


	//   ....[1]....
        /*0038*/ 	.word	0x00000470


	//   ....[2]....
        /*003c*/ 	.word	0x00000510


	//   ....[3]....
        /*0040*/ 	.word	0x000005b0


	//   ....[4]....
        /*0044*/ 	.word	0x00000650


	//   ....[5]....
        /*0048*/ 	.word	0x000006f0


	//   ....[6]....
        /*004c*/ 	.word	0x00000790


	//   ....[7]....
        /*0050*/ 	.word	0x00000830


	//   ....[8]....
        /*0054*/ 	.word	0x000008d0


	//   ....[9]....
        /*0058*/ 	.word	0x00000970


	//   ....[10]....
        /*005c*/ 	.word	0x00000a10


	//   ....[11]....
        /*0060*/ 	.word	0x00000ab0


	//   ....[12]....
        /*0064*/ 	.word	0x00000b50


	//   ....[13]....
        /*0068*/ 	.word	0x00000bf0


	//   ....[14]....
        /*006c*/ 	.word	0x00000c90


	//   ....[15]....
        /*0070*/ 	.word	0x00000d30


	//   ....[16]....
        /*0074*/ 	.word	0x00000dd0


	//   ....[17]....
        /*0078*/ 	.word	0x00000e70


	//   ....[18]....
        /*007c*/ 	.word	0x00000f10


	//   ....[19]....
        /*0080*/ 	.word	0x00000fb0


	//   ....[20]....
        /*0084*/ 	.word	0x00001050


	//   ....[21]....
        /*0088*/ 	.word	0x000010f0


	//   ....[22]....
        /*008c*/ 	.word	0x00001190


	//   ....[23]....
        /*0090*/ 	.word	0x00001230


	//   ....[24]....
        /*0094*/ 	.word	0x000012d0


	//   ....[25]....
        /*0098*/ 	.word	0x00001370


	//   ....[26]....
        /*009c*/ 	.word	0x00001410


	//   ....[27]....
        /*00a0*/ 	.word	0x000014b0


	//   ....[28]....
        /*00a4*/ 	.word	0x00001550


	//   ....[29]....
        /*00a8*/ 	.word	0x000015f0


	//   ....[30]....
        /*00ac*/ 	.word	0x00001690


	//   ....[31]....
        /*00b0*/ 	.word	0x00001730


	//   ....[32]....
        /*00b4*/ 	.word	0x000017d0


	//   ....[33]....
        /*00b8*/ 	.word	0x00001870


	//   ....[34]....
        /*00bc*/ 	.word	0x00001910


	//   ....[35]....
        /*00c0*/ 	.word	0x000019b0


	//   ....[36]....
        /*00c4*/ 	.word	0x00001a50


	//   ....[37]....
        /*00c8*/ 	.word	0x00001af0


	//   ....[38]....
        /*00cc*/ 	.word	0x00001b90


	//   ....[39]....
        /*00d0*/ 	.word	0x00001c30


	//   ....[40]....
        /*00d4*/ 	.word	0x00001cd0


	//   ....[41]....
        /*00d8*/ 	.word	0x00001d70


	//   ....[42]....
        /*00dc*/ 	.word	0x00001e10


	//   ....[43]....
        /*00e0*/ 	.word	0x00001eb0


	//   ....[44]....
        /*00e4*/ 	.word	0x00001f50


	//   ....[45]....
        /*00e8*/ 	.word	0x00001ff0


	//   ....[46]....
        /*00ec*/ 	.word	0x00002090


	//   ....[47]....
        /*00f0*/ 	.word	0x00002130


	//   ....[48]....
        /*00f4*/ 	.word	0x000021d0


	//   ....[49]....
        /*00f8*/ 	.word	0x00002240


	//----- nvinfo : EIATTR_EXIT_INSTR_OFFSETS
	.align		4
.L_63:
        /*00fc*/ 	.byte	0x04, 0x1c
        /*00fe*/ 	.short	(.L_65 - .L_64)


	//   ....[0]....
.L_64:
        /*0100*/ 	.word	0x000000a0


	//   ....[1]....
        /*0104*/ 	.word	0x000022e0


	//----- nvinfo : EIATTR_CRS_STACK_SIZE
	.align		4
.L_65:
        /*0108*/ 	.byte	0x04, 0x1e
        /*010a*/ 	.short	(.L_67 - .L_66)
.L_66:
        /*010c*/ 	.word	0x00000000


	//----- nvinfo : EIATTR_CBANK_PARAM_SIZE
	.align		4
.L_67:
        /*0110*/ 	.byte	0x03, 0x19
        /*0112*/ 	.short	0x0008


	//----- nvinfo : EIATTR_PARAM_CBANK
	.align		4
        /*0114*/ 	.byte	0x04, 0x0a
        /*0116*/ 	.short	(.L_69 - .L_68)
	.align		4
.L_68:
        /*0118*/ 	.word	index@(.nv.constant0._Z31check_uniqueness_of_individualsPi)
        /*011c*/ 	.short	0x0380
        /*011e*/ 	.short	0x0008


	//----- nvinfo : EIATTR_SW_WAR
	.align		4
.L_69:
        /*0120*/ 	.byte	0x04, 0x36
        /*0122*/ 	.short	(.L_71 - .L_70)
.L_70:
        /*0124*/ 	.word	0x00000008
.L_71:


//--------------------- .nv.info._Z8fit_sortPiPd  --------------------------
	.section	.nv.info._Z8fit_sortPiPd,"",@"SHT_CUDA_INFO"
	.sectionflags	@""
	.align	4


	//----- nvinfo : EIATTR_CUDA_API_VERSION
	.align		4
        /*0000*/ 	.byte	0x04, 0x37
        /*0002*/ 	.short	(.L_73 - .L_72)
.L_72:
        /*0004*/ 	.word	0x00000082


	//----- nvinfo : EIATTR_KPARAM_INFO
	.align		4
.L_73:
        /*0008*/ 	.byte	0x04, 0x17
        /*000a*/ 	.short	(.L_75 - .L_74)
.L_74:
        /*000c*/ 	.word	0x00000000
        /*0010*/ 	.short	0x0001
        /*0012*/ 	.short	0x0008
        /*0014*/ 	.byte	0x00, 0xf5, 0x21, 0x00


	//----- nvinfo : EIATTR_KPARAM_INFO
	.align		4
.L_75:
        /*0018*/ 	.byte	0x04, 0x17
        /*001a*/ 	.short	(.L_77 - .L_76)
.L_76:
        /*001c*/ 	.word	0x00000000
        /*0020*/ 	.short	0x0000
        /*0022*/ 	.short	0x0000
        /*0024*/ 	.byte	0x00, 0xf5, 0x21, 0x00


	//----- nvinfo : EIATTR_SPARSE_MMA_MASK
	.align		4
.L_77:
        /*0028*/ 	.byte	0x03, 0x50
        /*002a*/ 	.short	0x0000


	//----- nvinfo : EIATTR_MAXREG_COUNT
	.align		4
        /*002c*/ 	.byte	0x03, 0x1b
        /*002e*/ 	.short	0x00ff


	//----- nvinfo : EIATTR_MERCURY_ISA_VERSION
	.align		4
        /*0030*/ 	.byte	0x03, 0x5f
        /*0032*/ 	.short	0x0101


	//----- nvinfo : EIATTR_VRC_CTA_INIT_COUNT
	.align		4
        /*0034*/ 	.byte	0x02, 0x4a
	.zero		1
	.zero		1


	//----- nvinfo : EIATTR_EXIT_INSTR_OFFSETS
	.align		4
        /*0038*/ 	.byte	0x04, 0x1c
        /*003a*/ 	.short	(.L_79 - .L_78)


	//   ....[0]....
.L_78:
        /*003c*/ 	.word	0x00000060


	//   ....[1]....
        /*0040*/ 	.word	0x000006f0


	//----- nvinfo : EIATTR_CRS_STACK_SIZE
	.align		4
.L_79:
        /*0044*/ 	.byte	0x04, 0x1e
        /*0046*/ 	.short	(.L_81 - .L_80)
.L_80:
        /*0048*/ 	.word	0x00000000


	//----- nvinfo : EIATTR_CBANK_PARAM_SIZE
	.align		4
.L_81:
        /*004c*/ 	.byte	0x03, 0x19
        /*004e*/ 	.short	0x0010


	//----- nvinfo : EIATTR_PARAM_CBANK
	.align		4
        /*0050*/ 	.byte	0x04, 0x0a
        /*0052*/ 	.short	(.L_83 - .L_82)
	.align		4
.L_82:
        /*0054*/ 	.word	index@(.nv.constant0._Z8fit_sortPiPd)
        /*0058*/ 	.short	0x0380
        /*005a*/ 	.short	0x0010


	//----- nvinfo : EIATTR_SW_WAR
	.align		4
.L_83:
        /*005c*/ 	.byte	0x04, 0x36
        /*005e*/ 	.short	(.L_85 - .L_84)
.L_84:
        /*0060*/ 	.word	0x00000008
.L_85:


//--------------------- .nv.info._Z9migrationPi   --------------------------
	.section	.nv.info._Z9migrationPi,"",@"SHT_CUDA_INFO"
	.sectionflags	@""
	.align	4


	//----- nvinfo : EIATTR_CUDA_API_VERSION
	.align		4
        /*0000*/ 	.byte	0x04, 0x37
        /*0002*/ 	.short	(.L_87 - .L_86)
.L_86:
        /*0004*/ 	.word	0x00000082


	//----- nvinfo : EIATTR_KPARAM_INFO
	.align		4
.L_87:
        /*0008*/ 	.byte	0x04, 0x17
        /*000a*/ 	.short	(.L_89 - .L_88)
.L_88:
        /*000c*/ 	.word	0x00000000
        /*0010*/ 	.short	0x0000
        /*0012*/ 	.short	0x0000
        /*0014*/ 	.byte	0x00, 0xf5, 0x21, 0x00


	//----- nvinfo : EIATTR_SPARSE_MMA_MASK
	.align		4
.L_89:
        /*0018*/ 	.byte	0x03, 0x50
        /*001a*/ 	.short	0x0000


	//----- nvinfo : EIATTR_MAXREG_COUNT
	.align		4
        /*001c*/ 	.byte	0x03, 0x1b
        /*001e*/ 	.short	0x00ff


	//----- nvinfo : EIATTR_MERCURY_ISA_VERSION
	.align		4
        /*0020*/ 	.byte	0x03, 0x5f
        /*0022*/ 	.short	0x0101


	//----- nvinfo : EIATTR_VRC_CTA_INIT_COUNT
	.align		4
        /*0024*/ 	.byte	0x02, 0x4a
	.zero		1
	.zero		1


	//----- nvinfo : EIATTR_EXIT_INSTR_OFFSETS
	.align		4
        /*0028*/ 	.byte	0x04, 0x1c
        /*002a*/ 	.short	(.L_91 - .L_90)


	//   ....[0]....
.L_90:
        /*002c*/ 	.word	0x00000050


	//   ....[1]....
        /*0030*/ 	.word	0x00000620


	//----- nvinfo : EIATTR_CBANK_PARAM_SIZE
	.align		4
.L_91:
        /*0034*/ 	.byte	0x03, 0x19
        /*0036*/ 	.short	0x0008


	//----- nvinfo : EIATTR_PARAM_CBANK
	.align		4
        /*0038*/ 	.byte	0x04, 0x0a
        /*003a*/ 	.short	(.L_93 - .L_92)
	.align		4
.L_92:
        /*003c*/ 	.word	index@(.nv.constant0._Z9migrationPi)
        /*0040*/ 	.short	0x0380
        /*0042*/ 	.short	0x0008


	//----- nvinfo : EIATTR_SW_WAR
	.align		4
.L_93:
        /*0044*/ 	.byte	0x04, 0x36
        /*0046*/ 	.short	(.L_95 - .L_94)
.L_94:
        /*0048*/ 	.word	0x00000008
.L_95:


//--------------------- .nv.info._Z8mutationPi    --------------------------
	.section	.nv.info._Z8mutationPi,"",@"SHT_CUDA_INFO"
	.sectionflags	@""
	.align	4


	//----- nvinfo : EIATTR_CUDA_API_VERSION
	.align		4
        /*0000*/ 	.byte	0x04, 0x37
        /*0002*/ 	.short	(.L_97 - .L_96)
.L_96:
        /*0004*/ 	.word	0x00000082


	//----- nvinfo : EIATTR_KPARAM_INFO
	.align		4
.L_97:
        /*0008*/ 	.byte	0x04, 0x17
        /*000a*/ 	.short	(.L_99 - .L_98)
.L_98:
        /*000c*/ 	.word	0x00000000
        /*0010*/ 	.short	0x0000
        /*0012*/ 	.short	0x0000
        /*0014*/ 	.byte	0x00, 0xf5, 0x21, 0x00


	//----- nvinfo : EIATTR_SPARSE_MMA_MASK
	.align		4
.L_99:
        /*0018*/ 	.byte	0x03, 0x50
        /*001a*/ 	.short	0x0000


	//----- nvinfo : EIATTR_MAXREG_COUNT
	.align		4
        /*001c*/ 	.byte	0x03, 0x1b
        /*001e*/ 	.short	0x00ff


	//----- nvinfo : EIATTR_MERCURY_ISA_VERSION
	.align		4
        /*0020*/ 	.byte	0x03, 0x5f
        /*0022*/ 	.short	0x0101


	//----- nvinfo : EIATTR_VRC_CTA_INIT_COUNT
	.align		4
        /*0024*/ 	.byte	0x02, 0x4a
	.zero		1
	.zero		1


	//----- nvinfo : EIATTR_EXIT_INSTR_OFFSETS
	.align		4
        /*0028*/ 	.byte	0x04, 0x1c
        /*002a*/ 	.short	(.L_101 - .L_100)


	//   ....[0]....
.L_100:
        /*002c*/ 	.word	0x00000050


	//   ....[1]....
        /*0030*/ 	.word	0x00000620


	//----- nvinfo : EIATTR_CRS_STACK_SIZE
	.align		4
.L_101:
        /*0034*/ 	.byte	0x04, 0x1e
        /*0036*/ 	.short	(.L_103 - .L_102)
.L_102:
        /*0038*/ 	.word	0x00000000


	//----- nvinfo : EIATTR_CBANK_PARAM_SIZE
	.align		4
.L_103:
        /*003c*/ 	.byte	0x03, 0x19
        /*003e*/ 	.short	0x0008


	//----- nvinfo : EIATTR_PARAM_CBANK
	.align		4
        /*0040*/ 	.byte	0x04, 0x0a
        /*0042*/ 	.short	(.L_105 - .L_104)
	.align		4
.L_104:
        /*0044*/ 	.word	index@(.nv.constant0._Z8mutationPi)
        /*0048*/ 	.short	0x0380
        /*004a*/ 	.short	0x0008


	//----- nvinfo : EIATTR_SW_WAR
	.align		4
.L_105:
        /*004c*/ 	.byte	0x04, 0x36
        /*004e*/ 	.short	(.L_107 - .L_106)
.L_106:
        /*0050*/ 	.word	0x00000008
.L_107:


//--------------------- .nv.info._Z12genetic_stepPiPdS0_ --------------------------
	.section	.nv.info._Z12genetic_stepPiPdS0_,"",@"SHT_CUDA_INFO"
	.sectionflags	@""
	.align	4


	//----- nvinfo : EIATTR_CUDA_API_VERSION
	.align		4
        /*0000*/ 	.byte	0x04, 0x37
        /*0002*/ 	.short	(.L_109 - .L_108)
.L_108:
        /*0004*/ 	.word	0x00000082


	//----- nvinfo : EIATTR_KPARAM_INFO
	.align		4
.L_109:
        /*0008*/ 	.byte	0x04, 0x17
        /*000a*/ 	.short	(.L_111 - .L_110)
.L_110:
        /*000c*/ 	.word	0x00000000
        /*0010*/ 	.short	0x0002
        /*0012*/ 	.short	0x0010
        /*0014*/ 	.byte	0x00, 0xf5, 0x21, 0x00


	//----- nvinfo : EIATTR_KPARAM_INFO
	.align		4
.L_111:
        /*0018*/ 	.byte	0x04, 0x17
        /*001a*/ 	.short	(.L_113 - .L_112)
.L_112:
        /*001c*/ 	.word	0x00000000
        /*0020*/ 	.short	0x0001
        /*0022*/ 	.short	0x0008
        /*0024*/ 	.byte	0x00, 0xf5, 0x21, 0x00


	//----- nvinfo : EIATTR_KPARAM_INFO
	.align		4
.L_113:
        /*0028*/ 	.byte	0x04, 0x17
        /*002a*/ 	.short	(.L_115 - .L_114)
.L_114:
        /*002c*/ 	.word	0x00000000
        /*0030*/ 	.short	0x0000
        /*0032*/ 	.short	0x0000
        /*0034*/ 	.byte	0x00, 0xf5, 0x21, 0x00


	//----- nvinfo : EIATTR_SPARSE_MMA_MASK
	.align		4
.L_115:
        /*0038*/ 	.byte	0x03, 0x50
        /*003a*/ 	.short	0x0000


	//----- nvinfo : EIATTR_MAXREG_COUNT
	.align		4
        /*003c*/ 	.byte	0x03, 0x1b
        /*003e*/ 	.short	0x00ff


	//----- nvinfo : EIATTR_MERCURY_ISA_VERSION
	.align		4
        /*0040*/ 	.byte	0x03, 0x5f
        /*0042*/ 	.short	0x0101


	//----- nvinfo : EIATTR_VRC_CTA_INIT_COUNT
	.align		4
        /*0044*/ 	.byte	0x02, 0x4a
	.zero		1
	.zero		1


	//----- nvinfo : EIATTR_EXIT_INSTR_OFFSETS
	.align		4
        /*0048*/ 	.byte	0x04, 0x1c
        /*004a*/ 	.short	(.L_117 - .L_116)


	//   ....[0]....
.L_116:
        /*004c*/ 	.word	0x00000060


	//   ....[1]....
        /*0050*/ 	.word	0x000018e0


	//----- nvinfo : EIATTR_CRS_STACK_SIZE
	.align		4
.L_117:
        /*0054*/ 	.byte	0x04, 0x1e
        /*0056*/ 	.short	(.L_119 - .L_118)
.L_118:
        /*0058*/ 	.word	0x00000000


	//----- nvinfo : EIATTR_CBANK_PARAM_SIZE
	.align		4
.L_119:
        /*005c*/ 	.byte	0x03, 0x19
        /*005e*/ 	.short	0x0018


	//----- nvinfo : EIATTR_PARAM_CBANK
	.align		4
        /*0060*/ 	.byte	0x04, 0x0a
        /*0062*/ 	.short	(.L_121 - .L_120)
	.align		4
.L_120:
        /*0064*/ 	.word	index@(.nv.constant0._Z12genetic_stepPiPdS0_)
        /*0068*/ 	.short	0x0380
        /*006a*/ 	.short	0x0018


	//----- nvinfo : EIATTR_SW_WAR
	.align		4
.L_121:
        /*006c*/ 	.byte	0x04, 0x36
        /*006e*/ 	.short	(.L_123 - .L_122)
.L_122:
        /*0070*/ 	.word	0x00000008
.L_123:


//--------------------- .nv.info._Z16calculate_scoresPiPdS0_S0_ --------------------------
	.section	.nv.info._Z16calculate_scoresPiPdS0_S0_,"",@"SHT_CUDA_INFO"
	.sectionflags	@""
	.align	4


	//----- nvinfo : EIATTR_CUDA_API_VERSION
	.align		4
        /*0000*/ 	.byte	0x04, 0x37
        /*0002*/ 	.short	(.L_125 - .L_124)
.L_124:
        /*0004*/ 	.word	0x00000082


	//----- nvinfo : EIATTR_KPARAM_INFO
	.align		4
.L_125:
        /*0008*/ 	.byte	0x04, 0x17
        /*000a*/ 	.short	(.L_127 - .L_126)
.L_126:
        /*000c*/ 	.word	0x00000000
        /*0010*/ 	.short	0x0003
        /*0012*/ 	.short	0x0018
        /*0014*/ 	.byte	0x00, 0xf5, 0x21, 0x00


	//----- nvinfo : EIATTR_KPARAM_INFO
	.align		4
.L_127:
        /*0018*/ 	.byte	0x04, 0x17
        /*001a*/ 	.short	(.L_129 - .L_128)
.L_128:
        /*001c*/ 	.word	0x00000000
        /*0020*/ 	.short	0x0002
        /*0022*/ 	.short	0x0010
        /*0024*/ 	.byte	0x00, 0xf5, 0x21, 0x00


	//----- nvinfo : EIATTR_KPARAM_INFO
	.align		4
.L_129:
        /*0028*/ 	.byte	0x04, 0x17
        /*002a*/ 	.short	(.L_131 - .L_130)
.L_130:
        /*002c*/ 	.word	0x00000000
        /*0030*/ 	.short	0x0001
        /*0032*/ 	.short	0x0008
        /*0034*/ 	.byte	0x00, 0xf5, 0x21, 0x00


	//----- nvinfo : EIATTR_KPARAM_INFO
	.align		4
.L_131:
        /*0038*/ 	.byte	0x04, 0x17
        /*003a*/ 	.short	(.L_133 - .L_132)
.L_132:
        /*003c*/ 	.word	0x00000000
        /*0040*/ 	.short	0x0000
        /*0042*/ 	.short	0x0000
        /*0044*/ 	.byte	0x00, 0xf5, 0x21, 0x00


	//----- nvinfo : EIATTR_SPARSE_MMA_MASK
	.align		4
.L_133:
        /*0048*/ 	.byte	0x03, 0x50
        /*004a*/ 	.short	0x0000


	//----- nvinfo : EIATTR_MAXREG_COUNT
	.align		4
        /*004c*/ 	.byte	0x03, 0x1b
        /*004e*/ 	.short	0x00ff


	//----- nvinfo : EIATTR_MERCURY_ISA_VERSION
	.align		4
        /*0050*/ 	.byte	0x03, 0x5f
        /*0052*/ 	.short	0x0101


	//----- nvinfo : EIATTR_VRC_CTA_INIT_COUNT
	.align		4
        /*0054*/ 	.byte	0x02, 0x4a
	.zero		1
	.zero		1


	//----- nvinfo : EIATTR_EXIT_INSTR_OFFSETS
	.align		4
        /*0058*/ 	.byte	0x04, 0x1c
        /*005a*/ 	.short	(.L_135 - .L_134)


	//   ....[0]....
.L_134:
        /*005c*/ 	.word	0x00000070


	//   ....[1]....
        /*0060*/ 	.word	0x00001240


	//----- nvinfo : EIATTR_CRS_STACK_SIZE
	.align		4
.L_135:
        /*0064*/ 	.byte	0x04, 0x1e
        /*0066*/ 	.short	(.L_137 - .L_136)
.L_136:
        /*0068*/ 	.word	0x00000000


	//----- nvinfo : EIATTR_CBANK_PARAM_SIZE
	.align		4
.L_137:
        /*006c*/ 	.byte	0x03, 0x19
        /*006e*/ 	.short	0x0020


	//----- nvinfo : EIATTR_PARAM_CBANK
	.align		4
        /*0070*/ 	.byte	0x04, 0x0a
        /*0072*/ 	.short	(.L_139 - .L_138)
	.align		4
.L_138:
        /*0074*/ 	.word	index@(.nv.constant0._Z16calculate_scoresPiPdS0_S0_)
        /*0078*/ 	.short	0x0380
        /*007a*/ 	.short	0x0020


	//----- nvinfo : EIATTR_SW_WAR
	.align		4
.L_139:
        /*007c*/ 	.byte	0x04, 0x36
        /*007e*/ 	.short	(.L_141 - .L_140)
.L_140:
        /*0080*/ 	.word	0x00000008
.L_141:


//--------------------- .nv.info._Z14random_shufflePi --------------------------
	.section	.nv.info._Z14random_shufflePi,"",@"SHT_CUDA_INFO"
	.sectionflags	@""
	.align	4


	//----- nvinfo : EIATTR_CUDA_API_VERSION
	.align		4
        /*0000*/ 	.byte	0x04, 0x37
        /*0002*/ 	.short	(.L_143 - .L_142)
.L_142:
        /*0004*/ 	.word	0x00000082


	//----- nvinfo : EIATTR_KPARAM_INFO
	.align		4
.L_143:
        /*0008*/ 	.byte	0x04, 0x17
        /*000a*/ 	.short	(.L_145 - .L_144)
.L_144:
        /*000c*/ 	.word	0x00000000
        /*0010*/ 	.short	0x0000
        /*0012*/ 	.short	0x0000
        /*0014*/ 	.byte	0x00, 0xf5, 0x21, 0x00


	//----- nvinfo : EIATTR_SPARSE_MMA_MASK
	.align		4
.L_145:
        /*0018*/ 	.byte	0x03, 0x50
        /*001a*/ 	.short	0x0000


	//----- nvinfo : EIATTR_MAXREG_COUNT
	.align		4
        /*001c*/ 	.byte	0x03, 0x1b
        /*001e*/ 	.short	0x00ff


	//----- nvinfo : EIATTR_MERCURY_ISA_VERSION
	.align		4
        /*0020*/ 	.byte	0x03, 0x5f
        /*0022*/ 	.short	0x0101


	//----- nvinfo : EIATTR_VRC_CTA_INIT_COUNT
	.align		4
        /*0024*/ 	.byte	0x02, 0x4a
	.zero		1
	.zero		1


	//----- nvinfo : EIATTR_EXIT_INSTR_OFFSETS
	.align		4
        /*0028*/ 	.byte	0x04, 0x1c
        /*002a*/ 	.short	(.L_147 - .L_146)


	//   ....[0]....
.L_146:
        /*002c*/ 	.word	0x00000ac0


	//----- nvinfo : EIATTR_CBANK_PARAM_SIZE
	.align		4
.L_147:
        /*0030*/ 	.byte	0x03, 0x19
        /*0032*/ 	.short	0x0008


	//----- nvinfo : EIATTR_PARAM_CBANK
	.align		4
        /*0034*/ 	.byte	0x04, 0x0a
        /*0036*/ 	.short	(.L_149 - .L_148)
	.align		4
.L_148:
        /*0038*/ 	.word	index@(.nv.constant0._Z14random_shufflePi)
        /*003c*/ 	.short	0x0380
        /*003e*/ 	.short	0x0008


	//----- nvinfo : EIATTR_SW_WAR
	.align		4
.L_149:
        /*0040*/ 	.byte	0x04, 0x36
        /*0042*/ 	.short	(.L_151 - .L_150)
.L_150:
        /*0044*/ 	.word	0x00000008
.L_151:


//--------------------- .nv.callgraph             --------------------------
	.section	.nv.callgraph,"",@"SHT_CUDA_CALLGRAPH"
	.align	4
	.sectionentsize	8
	.align		4
        /*0000*/ 	.word	0x00000000
	.align		4
        /*0004*/ 	.word	0xffffffff
	.align		4
        /*0008*/ 	.word	index@(_Z31check_uniqueness_of_individualsPi)
	.align		4
        /*000c*/ 	.word	index@(vprintf)
	.align		4
        /*0010*/ 	.word	0x00000000
	.align		4
        /*0014*/ 	.word	0xfffffffe
	.align		4
        /*0018*/ 	.word	0x00000000
	.align		4
        /*001c*/ 	.word	0xfffffffd
	.align		4
        /*0020*/ 	.word	0x00000000
	.align		4
        /*0024*/ 	.word	0xfffffffc


//--------------------- .nv.constant4             --------------------------
	.section	.nv.constant4,"a",@progbits
	.align	8
	.align		8
.nv.constant4:
        /*0000*/ 	.dword	vprintf
	.align		8
        /*0008*/ 	.dword	precalc_xorwow_matrix
	.align		8
        /*0010*/ 	.dword	precalc_xorwow_offset_matrix
	.align		8
        /*0018*/ 	.dword	mrg32k3aM1
	.align		8
        /*0020*/ 	.dword	mrg32k3aM2
	.align		8
        /*0028*/ 	.dword	mrg32k3aM1SubSeq
	.align		8
        /*0030*/ 	.dword	mrg32k3aM2SubSeq
	.align		8
        /*0038*/ 	.dword	mrg32k3aM1Seq
	.align		8
        /*0040*/ 	.dword	mrg32k3aM2Seq
	.align		8
        /*0048*/ 	.dword	$str
	.align		8
        /*0050*/ 	.dword	$str$1
	.align		8
        /*0058*/ 	.dword	$str$2


//--------------------- .nv.constant3             --------------------------
	.section	.nv.constant3,"a",@progbits
	.align	8
.nv.constant3:
	.type		__cr_lgamma_table,@object
	.size		__cr_lgamma_table,(.L_8 - __cr_lgamma_table)
__cr_lgamma_table:
        /*0000*/ 	.byte	0x00, 0x00, 0x00, 0x00, 0x00, 0x00, 0x00, 0x00, 0x00, 0x00, 0x00, 0x00, 0x00, 0x00, 0x00, 0x00
        /*0010*/ 	.byte	0xef, 0x39, 0xfa, 0xfe, 0x42, 0x2e, 0xe6, 0x3f, 0x02, 0x20, 0x2a, 0xfa, 0x0b, 0xab, 0xfc, 0x3f
        /*0020*/ 	.byte	0xf9, 0x2c, 0x92, 0x7c, 0xa7, 0x6c, 0x09, 0x40, 0xc9, 0x79, 0x44, 0x3c, 0x64, 0x26, 0x13, 0x40
        /*0030*/ 	.byte	0xca, 0x01, 0xcf, 0x3a, 0x27, 0x51, 0x1a, 0x40, 0x30, 0xcc, 0x2d, 0xf3, 0xe1, 0x0c, 0x21, 0x40
        /*0040*/ 	.byte	0x0d, 0xb7, 0xfc, 0x82, 0x8e, 0x35, 0x25, 0x40
.L_8:


//--------------------- .text._Z31check_uniqueness_of_individualsPi --------------------------
	.section	.text._Z31check_uniqueness_of_individualsPi,"ax",@progbits
	.align	128
        .global         _Z31check_uniqueness_of_individualsPi
        .type           _Z31check_uniqueness_of_individualsPi,@function
        .size           _Z31check_uniqueness_of_individualsPi,(.L_x_113 - _Z31check_uniqueness_of_individualsPi)
        .other          _Z31check_uniqueness_of_individualsPi,@"STO_CUDA_ENTRY STV_DEFAULT"
_Z31check_uniqueness_of_individualsPi:
.text._Z31check_uniqueness_of_individualsPi:
[----:B------:R-:W0:Y:S01]  /*0000*/  LDC R1, c[0x0][0x37c] ;  /* 0x0000df00ff017b82 */ /* 0x000e220000000800 */
[----:B------:R-:W1:Y:S01]  /*0010*/  S2R R19, SR_CTAID.X ;  /* 0x0000000000137919 */ /* 0x000e620000002500 */
[----:B------:R-:W2:Y:S01]  /*0020*/  LDCU UR4, c[0x0][0x2f8] ;  /* 0x00005f00ff0477ac */ /* 0x000ea20008000800 */
[----:B0-----:R-:W-:Y:S01]  /*0030*/  VIADD R1, R1, 0xfffffff0 ;  /* 0xfffffff001017836 */ /* 0x001fe20000000000 */
[----:B------:R-:W1:Y:S01]  /*0040*/  S2R R0, SR_TID.X ;  /* 0x0000000000007919 */ /* 0x000e620000002100 */
[----:B------:R-:W0:Y:S03]  /*0050*/  LDCU UR5, c[0x0][0x2fc] ;  /* 0x00005f80ff0577ac */ /* 0x000e260008000800 */
[----:B--2---:R-:W-:-:S04]  /*0060*/  IADD3 R24, P1, PT, R1, UR4, RZ ;  /* 0x0000000401187c10 */ /* 0x004fc8000ff3e0ff */
[----:B0-----:R-:W-:Y:S01]  /*0070*/  IADD3.X R23, PT, PT, RZ, UR5, RZ, P1, !PT ;  /* 0x00000005ff177c10 */ /* 0x001fe20008ffe4ff */
[----:B-1----:R-:W-:-:S05]  /*0080*/  IMAD R19, R19, 0x40, R0 ;  /* 0x0000004013137824 */ /* 0x002fca00078e0200 */
[----:B------:R-:W-:-:S13]  /*0090*/  ISETP.GT.AND P0, PT, R19, 0x1f, PT ;  /* 0x0000001f1300780c */ /* 0x000fda0003f04270 */
[----:B------:R-:W-:Y:S05]  /*00a0*/  @P0 EXIT ;  /* 0x000000000000094d */ /* 0x000fea0003800000 */
[----:B------:R-:W-:Y:S01]  /*00b0*/  IMAD.MOV.U32 R18, RZ, RZ, RZ ;  /* 0x000000ffff127224 */ /* 0x000fe200078e00ff */
[----:B------:R-:W0:Y:S06]  /*00c0*/  LDCU.64 UR36, c[0x0][0x358] ;  /* 0x00006b00ff2477ac */ /* 0x000e2c0008000a00 */
.L_x_56:
[----:B------:R-:W-:Y:S01]  /*00d0*/  IMAD R0, R19, 0x20, R18 ;  /* 0x0000002013007824 */ /* 0x000fe200078e0212 */
[----:B------:R-:W-:Y:S03]  /*00e0*/  BSSY.RECONVERGENT B7, `(.L_x_0) ;  /* 0x000021c000077945 */ /* 0x000fe60003800200 */
[----:B------:R-:W-:Y:S02]  /*00f0*/  IMAD R11, R0, 0x30, RZ ;  /* 0x00000030000b7824 */ /* 0x000fe400078e02ff */
[----:B------:R-:W-:-:S03]  /*0100*/  HFMA2 R0, -RZ, RZ, 0, 0 ;  /* 0x00000000ff007431 */ /* 0x000fc600000001ff */
[----:B------:R-:W-:-:S07]  /*0110*/  SHF.R.S32.HI R10, RZ, 0x1f, R11 ;  /* 0x0000001fff0a7819 */ /* 0x000fce000001140b */
.L_x_55:
[----:B------:R-:W1:Y:S01]  /*0120*/  LDCU.64 UR4, c[0x0][0x380] ;  /* 0x00007000ff0477ac */ /* 0x000e620008000a00 */
[----:B------:R-:W2:Y:S01]  /*0130*/  LDC.64 R4, c[0x0][0x380] ;  /* 0x0000e000ff047b82 */ /* 0x000ea20000000a00 */
[C---:B------:R-:W-:Y:S01]  /*0140*/  IADD3 R9, P1, PT, R11.reuse, R0, RZ ;  /* 0x000000000b097210 */ /* 0x040fe20007f3e0ff */
[----:B------:R-:W-:Y:S01]  /*0150*/  IMAD.IADD R3, R11, 0x1, R0 ;  /* 0x000000010b037824 */ /* 0x000fe200078e0200 */
[----:B------:R-:W-:Y:S03]  /*0160*/  BSSY.RELIABLE B6, `(.L_x_1) ;  /* 0x0000210000067945 */ /* 0x000fe60003800100 */
[----:B------:R-:W-:Y:S01]  /*0170*/  IMAD.X R2, RZ, RZ, R10, P1 ;  /* 0x000000ffff027224 */ /* 0x000fe200008e060a */
[----:B-1----:R-:W-:-:S04]  /*0180*/  LEA R8, P0, R9, UR4, 0x2 ;  /* 0x0000000409087c11 */ /* 0x002fc8000f8010ff */
[----:B------:R-:W-:Y:S02]  /*0190*/  IADD3 R8, P1, PT, R8, 0x4, RZ ;  /* 0x0000000408087810 */ /* 0x000fe40007f3e0ff */
[----:B------:R-:W-:Y:S01]  /*01a0*/  LEA.HI.X R9, R9, UR5, R2, 0x2, P0 ;  /* 0x0000000509097c11 */ /* 0x000fe200080f1402 */
[----:B--2---:R-:W-:Y:S01]  /*01b0*/  IMAD.WIDE R4, R3, 0x4, R4 ;  /* 0x0000000403047825 */ /* 0x004fe200078e0204 */
[----:B------:R-:W-:-:S03]  /*01c0*/  MOV R2, R0 ;  /* 0x0000000000027202 */ /* 0x000fc60000000f00 */
[----:B------:R-:W-:-:S07]  /*01d0*/  IMAD.X R9, RZ, RZ, R9, P1 ;  /* 0x000000ffff097224 */ /* 0x000fce00008e0609 */
.L_x_3:
[----:B------:R-:W-:-:S05]  /*01e0*/  VIADD R2, R2, 0x1 ;  /* 0x0000000102027836 */ /* 0x000fca0000000000 */
[----:B------:R-:W-:-:S13]  /*01f0*/  ISETP.NE.AND P0, PT, R2, 0x30, PT ;  /* 0x000000300200780c */ /* 0x000fda0003f05270 */
[----:B------:R-:W-:Y:S05]  /*0200*/  @!P0 BRA `(.L_x_2) ;  /* 0x0000002000148947 */ /* 0x000fea0003800000 */
[----:B------:R-:W-:Y:S01]  /*0210*/  MOV R6, R8 ;  /* 0x0000000800067202 */ /* 0x000fe20000000f00 */
[----:B------:R-:W-:Y:S01]  /*0220*/  IMAD.MOV.U32 R7, RZ, RZ, R9 ;  /* 0x000000ffff077224 */ /* 0x000fe200078e0009 */
[----:B0-----:R-:W2:Y:S04]  /*0230*/  LDG.E R3, desc[UR36][R4.64] ;  /* 0x0000002404037981 */ /* 0x001ea8000c1e1900 */
[----:B------:R-:W2:Y:S01]  /*0240*/  LDG.E R6, desc[UR36][R6.64] ;  /* 0x0000002406067981 */ /* 0x000ea2000c1e1900 */
[----:B------:R-:W-:-:S05]  /*0250*/  IADD3 R8, P1, PT, R8, 0x4, RZ ;  /* 0x0000000408087810 */ /* 0x000fca0007f3e0ff */
[----:B------:R-:W-:Y:S01]  /*0260*/  IMAD.X R9, RZ, RZ, R9, P1 ;  /* 0x000000ffff097224 */ /* 0x000fe200008e0609 */
[----:B--2---:R-:W-:-:S13]  /*0270*/  ISETP.NE.AND P0, PT, R3, R6, PT ;  /* 0x000000060300720c */ /* 0x004fda0003f05270 */
[----:B------:R-:W-:Y:S05]  /*0280*/  @!P0 BREAK.RELIABLE B6 ;  /* 0x0000000000068942 */ /* 0x000fea0003800100 */
[----:B------:R-:W-:Y:S05]  /*0290*/  @P0 BRA `(.L_x_3) ;  /* 0xfffffffc00d00947 */ /* 0x000fea000383ffff */
[----:B------:R-:W0:Y:S01]  /*02a0*/  S2R R19, SR_CTAID.X ;  /* 0x0000000000137919 */ /* 0x000e220000002500 */
[----:B------:R-:W1:Y:S01]  /*02b0*/  LDCU UR4, c[0x0][0x2f8] ;  /* 0x00005f00ff0477ac */ /* 0x000e620008000800 */
[----:B------:R-:W-:Y:S01]  /*02c0*/  MOV R2, 0x0 ;  /* 0x0000000000027802 */ /* 0x000fe20000000f00 */
[----:B------:R-:W-:Y:S01]  /*02d0*/  IMAD.MOV.U32 R6, RZ, RZ, R24 ;  /* 0x000000ffff067224 */ /* 0x000fe200078e0018 */
[----:B------:R-:W0:Y:S01]  /*02e0*/  S2R R0, SR_TID.X ;  /* 0x0000000000007919 */ /* 0x000e220000002100 */
[----:B------:R-:W-:Y:S01]  /*02f0*/  IMAD.MOV.U32 R7, RZ, RZ, R23 ;  /* 0x000000ffff077224 */ /* 0x000fe200078e0017 */
[----:B------:R2:W3:Y:S01]  /*0300*/  LDC.64 R8, c[0x4][R2] ;  /* 0x0100000002087b82 */ /* 0x0004e20000000a00 */
[----:B-1----:R-:W-:Y:S01]  /*0310*/  IADD3 R22, PT, PT, R24, -UR4, RZ ;  /* 0x8000000418167c10 */ /* 0x002fe2000fffe0ff */
[----:B------:R-:W1:Y:S04]  /*0320*/  LDCU.64 UR4, c[0x4][0x48] ;  /* 0x01000900ff0477ac */ /* 0x000e680008000a00 */
[----:B------:R2:W-:Y:S01]  /*0330*/  STL [R22+0x8], R3 ;  /* 0x0000080316007387 */ /* 0x0005e20000100800 */
[----:B0-----:R-:W-:-:S02]  /*0340*/  IMAD R19, R19, 0x40, R0 ;  /* 0x0000004013137824 */ /* 0x001fc400078e0200 */
[----:B-1----:R-:W-:Y:S01]  /*0350*/  IMAD.U32 R4, RZ, RZ, UR4 ;  /* 0x00000004ff047e24 */ /* 0x002fe2000f8e00ff */
[----:B------:R-:W-:Y:S02]  /*0360*/  MOV R5, UR5 ;  /* 0x0000000500057c02 */ /* 0x000fe40008000f00 */
[----:B------:R2:W-:Y:S05]  /*0370*/  STL.64 [R22], R18 ;  /* 0x0000001216007387 */ /* 0x0005ea0000100a00 */
[----:B------:R-:W-:-:S07]  /*0380*/  LEPC R20, `(.L_x_4) ;  /* 0x000000001014794e */ /* 0x000fce0000000000 */
[----:B--23--:R-:W-:Y:S05]  /*0390*/  CALL.ABS.NOINC R8 ;  /* 0x0000000008007343 */ /* 0x00cfea0003c00000 */
.L_x_4:
[----:B------:R-:W0:Y:S01]  /*03a0*/  LDC.64 R16, c[0x0][0x380] ;  /* 0x0000e000ff107b82 */ /* 0x000e220000000a00 */
[----:B------:R-:W-:Y:S01]  /*03b0*/  LEA R0, R19, R18, 0x5 ;  /* 0x0000001213007211 */ /* 0x000fe200078e28ff */
[----:B------:R-:W1:Y:S04]  /*03c0*/  LDCU.64 UR4, c[0x4][0x50] ;  /* 0x01000a00ff0477ac */ /* 0x000e680008000a00 */
[----:B------:R-:W-:-:S04]  /*03d0*/  IMAD R3, R0, 0x30, RZ ;  /* 0x0000003000037824 */ /* 0x000fc800078e02ff */
[----:B0-----:R-:W-:-:S05]  /*03e0*/  IMAD.WIDE R16, R3, 0x4, R16 ;  /* 0x0000000403107825 */ /* 0x001fca00078e0210 */
[----:B------:R-:W2:Y:S01]  /*03f0*/  LDG.E R3, desc[UR36][R16.64] ;  /* 0x0000002410037981 */ /* 0x000ea2000c1e1900 */
[----:B------:R0:W3:Y:S01]  /*0400*/  LDC.64 R8, c[0x4][R2] ;  /* 0x0100000002087b82 */ /* 0x0000e20000000a00 */
[----:B-1----:R-:W-:Y:S01]  /*0410*/  IMAD.U32 R4, RZ, RZ, UR4 ;  /* 0x00000004ff047e24 */ /* 0x002fe2000f8e00ff */
[----:B------:R-:W-:Y:S01]  /*0420*/  MOV R6, R24 ;  /* 0x0000001800067202 */ /* 0x000fe20000000f00 */
[----:B------:R-:W-:Y:S02]  /*0430*/  IMAD.U32 R5, RZ, RZ, UR5 ;  /* 0x00000005ff057e24 */ /* 0x000fe4000f8e00ff */
[----:B------:R-:W-:Y:S01]  /*0440*/  IMAD.MOV.U32 R7, RZ, RZ, R23 ;  /* 0x000000ffff077224 */ /* 0x000fe200078e0017 */
[----:B--23--:R0:W-:Y:S06]  /*0450*/  STL [R22], R3 ;  /* 0x0000000316007387 */ /* 0x00c1ec0000100800 */
[----:B------:R-:W-:-:S07]  /*0460*/  LEPC R20, `(.L_x_5) ;  /* 0x000000001014794e */ /* 0x000fce0000000000 */
[----:B0-----:R-:W-:Y:S05]  /*0470*/  CALL.ABS.NOINC R8 ;  /* 0x0000000008007343 */ /* 0x001fea0003c00000 */
.L_x_5:
[----:B------:R-:W2:Y:S01]  /*0480*/  LDG.E R3, desc[UR36][R16.64+0x4] ;  /* 0x0000042410037981 */ /* 0x000ea2000c1e1900 */
[----:B------:R0:W1:Y:S01]  /*0490*/  LDC.64 R8, c[0x4][R2] ;  /* 0x0100000002087b82 */ /* 0x0000620000000a00 */
[----:B------:R-:W3:Y:S01]  /*04a0*/  LDCU.64 UR4, c[0x4][0x50] ;  /* 0x01000a00ff0477ac */ /* 0x000ee20008000a00 */
[----:B------:R-:W-:Y:S02]  /*04b0*/  IMAD.MOV.U32 R6, RZ, RZ, R24 ;  /* 0x000000ffff067224 */ /* 0x000fe400078e0018 */
[----:B------:R-:W-:Y:S02]  /*04c0*/  IMAD.MOV.U32 R7, RZ, RZ, R23 ;  /* 0x000000ffff077224 */ /* 0x000fe400078e0017 */
[----:B---3--:R-:W-:Y:S01]  /*04d0*/  IMAD.U32 R4, RZ, RZ, UR4 ;  /* 0x00000004ff047e24 */ /* 0x008fe2000f8e00ff */
[----:B------:R-:W-:Y:S01]  /*04e0*/  MOV R5, UR5 ;  /* 0x0000000500057c02 */ /* 0x000fe20008000f00 */
[----:B-12---:R0:W-:Y:S06]  /*04f0*/  STL [R22], R3 ;  /* 0x0000000316007387 */ /* 0x0061ec0000100800 */
[----:B------:R-:W-:-:S07]  /*0500*/  LEPC R20, `(.L_x_6) ;  /* 0x000000001014794e */ /* 0x000fce0000000000 */
[----:B0-----:R-:W-:Y:S05]  /*0510*/  CALL.ABS.NOINC R8 ;  /* 0x0000000008007343 */ /* 0x001fea0003c00000 */
.L_x_6:
[----:B------:R-:W2:Y:S01]  /*0520*/  LDG.E R3, desc[UR36][R16.64+0x8] ;  /* 0x0000082410037981 */ /* 0x000ea2000c1e1900 */
[----:B------:R0:W1:Y:S01]  /*0530*/  LDC.64 R8, c[0x4][R2] ;  /* 0x0100000002087b82 */ /* 0x0000620000000a00 */
[----:B------:R-:W3:Y:S01]  /*0540*/  LDCU.64 UR4, c[0x4][0x50] ;  /* 0x01000a00ff0477ac */ /* 0x000ee20008000a00 */
[----:B------:R-:W-:Y:S01]  /*0550*/  IMAD.MOV.U32 R6, RZ, RZ, R24 ;  /* 0x000000ffff067224 */ /* 0x000fe200078e0018 */
[----:B------:R-:W-:Y:S02]  /*0560*/  MOV R7, R23 ;  /* 0x0000001700077202 */ /* 0x000fe40000000f00 */
[----:B---3--:R-:W-:Y:S01]  /*0570*/  MOV R4, UR4 ;  /* 0x0000000400047c02 */ /* 0x008fe20008000f00 */
[----:B------:R-:W-:Y:S01]  /*0580*/  IMAD.U32 R5, RZ, RZ, UR5 ;  /* 0x00000005ff057e24 */ /* 0x000fe2000f8e00ff */
[----:B-12---:R0:W-:Y:S06]  /*0590*/  STL [R22], R3 ;  /* 0x0000000316007387 */ /* 0x0061ec0000100800 */
[----:B------:R-:W-:-:S07]  /*05a0*/  LEPC R20, `(.L_x_7) ;  /* 0x000000001014794e */ /* 0x000fce0000000000 */
[----:B0-----:R-:W-:Y:S05]  /*05b0*/  CALL.ABS.NOINC R8 ;  /* 0x0000000008007343 */ /* 0x001fea0003c00000 */
.L_x_7:
[----:B------:R-:W2:Y:S01]  /*05c0*/  LDG.E R3, desc[UR36][R16.64+0xc] ;  /* 0x00000c2410037981 */ /* 0x000ea2000c1e1900 */
[----:B------:R0:W1:Y:S01]  /*05d0*/  LDC.64 R8, c[0x4][R2] ;  /* 0x0100000002087b82 */ /* 0x0000620000000a00 */
[----:B------:R-:W3:Y:S01]  /*05e0*/  LDCU.64 UR4, c[0x4][0x50] ;  /* 0x01000a00ff0477ac */ /* 0x000ee20008000a00 */
[----:B------:R-:W-:Y:S01]  /*05f0*/  MOV R6, R24 ;  /* 0x0000001800067202 */ /* 0x000fe20000000f00 */
[----:B------:R-:W-:Y:S02]  /*0600*/  IMAD.MOV.U32 R7, RZ, RZ, R23 ;  /* 0x000000ffff077224 */ /* 0x000fe400078e0017 */
[----:B---3--:R-:W-:Y:S02]  /*0610*/  IMAD.U32 R4, RZ, RZ, UR4 ;  /* 0x00000004ff047e24 */ /* 0x008fe4000f8e00ff */
[----:B------:R-:W-:Y:S01]  /*0620*/  IMAD.U32 R5, RZ, RZ, UR5 ;  /* 0x00000005ff057e24 */ /* 0x000fe2000f8e00ff */
[----:B-12---:R0:W-:Y:S06]  /*0630*/  STL [R22], R3 ;  /* 0x0000000316007387 */ /* 0x0061ec0000100800 */
[----:B------:R-:W-:-:S07]  /*0640*/  LEPC R20, `(.L_x_8) ;  /* 0x000000001014794e */ /* 0x000fce0000000000 */
[----:B0-----:R-:W-:Y:S05]  /*0650*/  CALL.ABS.NOINC R8 ;  /* 0x0000000008007343 */ /* 0x001fea0003c00000 */
.L_x_8:
        /* <DEDUP_REMOVED lines=10> */
.L_x_9:
        /* <DEDUP_REMOVED lines=10> */
.L_x_10:
        /* <DEDUP_REMOVED lines=10> */
.L_x_11:
        /* <DEDUP_REMOVED lines=10> */
.L_x_12:
        /* <DEDUP_REMOVED lines=10> */
.L_x_13:
        /* <DEDUP_REMOVED lines=10> */
.L_x_14:
        /* <DEDUP_REMOVED lines=10> */
.L_x_15:
        /* <DEDUP_REMOVED lines=10> */
.L_x_16:
        /* <DEDUP_REMOVED lines=10> */
.L_x_17:
        /* <DEDUP_REMOVED lines=10> */
.L_x_18:
        /* <DEDUP_REMOVED lines=10> */
.L_x_19:
        /* <DEDUP_REMOVED lines=10> */
.L_x_20:
        /* <DEDUP_REMOVED lines=10> */
.L_x_21:
        /* <DEDUP_REMOVED lines=10> */
.L_x_22:
        /* <DEDUP_REMOVED lines=10> */
.L_x_23:
        /* <DEDUP_REMOVED lines=10> */
.L_x_24:
        /* <DEDUP_REMOVED lines=10> */
.L_x_25:
        /* <DEDUP_REMOVED lines=10> */
.L_x_26:
        /* <DEDUP_REMOVED lines=10> */
.L_x_27:
        /* <DEDUP_REMOVED lines=10> */
.L_x_28:
        /* <DEDUP_REMOVED lines=10> */
.L_x_29:
        /* <DEDUP_REMOVED lines=10> */
.L_x_30:
        /* <DEDUP_REMOVED lines=10> */
.L_x_31:
        /* <DEDUP_REMOVED lines=10> */
.L_x_32:
        /* <DEDUP_REMOVED lines=10> */
.L_x_33:
        /* <DEDUP_REMOVED lines=10> */
.L_x_34:
        /* <DEDUP_REMOVED lines=10> */
.L_x_35:
        /* <DEDUP_REMOVED lines=10> */
.L_x_36:
        /* <DEDUP_REMOVED lines=10> */
.L_x_37:
        /* <DEDUP_REMOVED lines=10> */
.L_x_38:
        /* <DEDUP_REMOVED lines=10> */
.L_x_39:
        /* <DEDUP_REMOVED lines=10> */
.L_x_40:
        /* <DEDUP_REMOVED lines=10> */
.L_x_41:
[----:B------:R-:W2:Y:S01]  /*1b00*/  LDG.E R3, desc[UR36][R16.64+0x94] ;  /* 0x0000942410037981 */ /* 0x000ea2000c1e1900 */
[----:B------:R0:W1:Y:S01]  /*1b10*/  LDC.64 R8, c[0x4][R2] ;  /* 0x0100000002087b82 */ /* 0x0000620000000a00 */
[----:B------:R-:W3:Y:S01]  /*1b20*/  LDCU.64 UR4, c[0x4][0x50] ;  /* 0x01000a00ff0477ac */ /* 0x000ee20008000a00 */
[----:B------:R-:W-:Y:S01]  /*1b30*/  IMAD.MOV.U32 R6, RZ, RZ, R24 ;  /* 0x000000ffff067224 */ /* 0x000fe200078e0018 */
[----:B------:R-:W-:Y:S01]  /*1b40*/  MOV R7, R23 ;  /* 0x0000001700077202 */ /* 0x000fe20000000f00 */
[----:B---3--:R-:W-:Y:S01]  /*1b50*/  IMAD.U32 R4, RZ, RZ, UR4 ;  /* 0x00000004ff047e24 */ /* 0x008fe2000f8e00ff */
[----:B------:R-:W-:Y:S01]  /*1b60*/  MOV R5, UR5 ;  /* 0x0000000500057c02 */ /* 0x000fe20008000f00 */
[----:B-12---:R0:W-:Y:S06]  /*1b70*/  STL [R22], R3 ;  /* 0x0000000316007387 */ /* 0x0061ec0000100800 */
[----:B------:R-:W-:-:S07]  /*1b80*/  LEPC R20, `(.L_x_42) ;  /* 0x000000001014794e */ /* 0x000fce0000000000 */
[----:B0-----:R-:W-:Y:S05]  /*1b90*/  CALL.ABS.NOINC R8 ;  /* 0x0000000008007343 */ /* 0x001fea0003c00000 */
.L_x_42:
        /* <DEDUP_REMOVED lines=10> */
.L_x_43:
        /* <DEDUP_REMOVED lines=10> */
.L_x_44:
        /* <DEDUP_REMOVED lines=10> */
.L_x_45:
        /* <DEDUP_REMOVED lines=10> */
.L_x_46:
        /* <DEDUP_REMOVED lines=10> */
.L_x_47:
        /* <DEDUP_REMOVED lines=10> */
.L_x_48:
        /* <DEDUP_REMOVED lines=10> */
.L_x_49:
        /* <DEDUP_REMOVED lines=10> */
.L_x_50:
        /* <DEDUP_REMOVED lines=10> */
.L_x_51:
        /* <DEDUP_REMOVED lines=10> */
.L_x_52:
[----:B------:R-:W0:Y:S01]  /*21e0*/  LDC.64 R2, c[0x4][R2] ;  /* 0x0100000002027b82 */ /* 0x000e220000000a00 */
[----:B------:R-:W1:Y:S01]  /*21f0*/  LDCU.64 UR4, c[0x4][0x58] ;  /* 0x01000b00ff0477ac */ /* 0x000e620008000a00 */
[----:B------:R-:W-:Y:S01]  /*2200*/  CS2R R6, SRZ ;  /* 0x0000000000067805 */ /* 0x000fe2000001ff00 */
[----:B-1----:R-:W-:Y:S01]  /*2210*/  IMAD.U32 R4, RZ, RZ, UR4 ;  /* 0x00000004ff047e24 */ /* 0x002fe2000f8e00ff */
[----:B------:R-:W-:-:S07]  /*2220*/  MOV R5, UR5 ;  /* 0x0000000500057c02 */ /* 0x000fce0008000f00 */
[----:B------:R-:W-:-:S07]  /*2230*/  LEPC R20, `(.L_x_53) ;  /* 0x000000001014794e */ /* 0x000fce0000000000 */
[----:B0-----:R-:W-:Y:S05]  /*2240*/  CALL.ABS.NOINC R2 ;  /* 0x0000000002007343 */ /* 0x001fea0003c00000 */
.L_x_53:
[----:B------:R-:W-:Y:S05]  /*2250*/  BRA `(.L_x_54) ;  /* 0x0000000000107947 */ /* 0x000fea0003800000 */
.L_x_2:
[----:B0-----:R-:W-:Y:S05]  /*2260*/  BSYNC.RELIABLE B6 ;  /* 0x0000000000067941 */ /* 0x001fea0003800100 */
.L_x_1:
[----:B------:R-:W-:-:S05]  /*2270*/  VIADD R0, R0, 0x1 ;  /* 0x0000000100007836 */ /* 0x000fca0000000000 */
[----:B------:R-:W-:-:S13]  /*2280*/  ISETP.NE.AND P0, PT, R0, 0x30, PT ;  /* 0x000000300000780c */ /* 0x000fda0003f05270 */
[----:B------:R-:W-:Y:S05]  /*2290*/  @P0 BRA `(.L_x_55) ;  /* 0xffffffdc00a00947 */ /* 0x000fea000383ffff */
.L_x_54:
[----:B------:R-:W-:Y:S05]  /*22a0*/  BSYNC.RECONVERGENT B7 ;  /* 0x0000000000077941 */ /* 0x000fea0003800200 */
.L_x_0:
[----:B------:R-:W-:-:S04]  /*22b0*/  IADD3 R18, PT, PT, R18, 0x1, RZ ;  /* 0x0000000112127810 */ /* 0x000fc80007ffe0ff */
[----:B------:R-:W-:-:S13]  /*22c0*/  ISETP.NE.AND P0, PT, R18, 0x20, PT ;  /* 0x000000201200780c */ /* 0x000fda0003f05270 */
[----:B------:R-:W-:Y:S05]  /*22d0*/  @P0 BRA `(.L_x_56) ;  /* 0xffffffdc007c0947 */ /* 0x000fea000383ffff */
[----:B------:R-:W-:Y:S05]  /*22e0*/  EXIT ;  /* 0x000000000000794d */ /* 0x000fea0003800000 */
.L_x_57:
[----:B------:R-:W-:-:S00]  /*22f0*/  BRA `(.L_x_57) ;  /* 0xfffffffc00fc7947 */ /* 0x000fc0000383ffff */
[----:B------:R-:W-:-:S00]  /*2300*/  NOP ;  /* 0x0000000000007918 */ /* 0x000fc00000000000 */
[----:B------:R-:W-:-:S00]  /*2310*/  NOP ;  /* 0x0000000000007918 */ /* 0x000fc00000000000 */
[----:B------:R-:W-:-:S00]  /*2320*/  NOP ;  /* 0x0000000000007918 */ /* 0x000fc00000000000 */
[----:B------:R-:W-:-:S00]  /*2330*/  NOP ;  /* 0x0000000000007918 */ /* 0x000fc00000000000 */
[----:B------:R-:W-:-:S00]  /*2340*/  NOP ;  /* 0x0000000000007918 */ /* 0x000fc00000000000 */
[----:B------:R-:W-:-:S00]  /*2350*/  NOP ;  /* 0x0000000000007918 */ /* 0x000fc00000000000 */
[----:B------:R-:W-:-:S00]  /*2360*/  NOP ;  /* 0x0000000000007918 */ /* 0x000fc00000000000 */
[----:B------:R-:W-:-:S00]  /*2370*/  NOP ;  /* 0x0000000000007918 */ /* 0x000fc00000000000 */
.L_x_113:


//--------------------- .text._Z8fit_sortPiPd     --------------------------
	.section	.text._Z8fit_sortPiPd,"ax",@progbits
	.align	128
        .global         _Z8fit_sortPiPd
        .type           _Z8fit_sortPiPd,@function
        .size           _Z8fit_sortPiPd,(.L_x_114 - _Z8fit_sortPiPd)
        .other          _Z8fit_sortPiPd,@"STO_CUDA_ENTRY STV_DEFAULT"
_Z8fit_sortPiPd:
.text._Z8fit_sortPiPd:
[----:B------:R-:W-:Y:S01]  /*0000*/  LDC R1, c[0x0][0x37c] ;  /* 0x0000df00ff017b82 */ /* 0x000fe20000000800 */
[----:B------:R-:W0:Y:S01]  /*0010*/  S2R R0, SR_CTAID.X ;  /* 0x0000000000007919 */ /* 0x000e220000002500 */
[----:B------:R-:W0:Y:S02]  /*0020*/  S2R R3, SR_TID.X ;  /* 0x0000000000037919 */ /* 0x000e240000002100 */
[----:B0-----:R-:W-:-:S04]  /*0030*/  IMAD R0, R0, 0x40, R3 ;  /* 0x0000004000007824 */ /* 0x001fc800078e0203 */
[----:B------:R-:W-:-:S05]  /*0040*/  IMAD.SHL.U32 R0, R0, 0x20, RZ ;  /* 0x0000002000007824 */ /* 0x000fca00078e00ff */
[----:B------:R-:W-:-:S13]  /*0050*/  ISETP.GT.AND P0, PT, R0, 0x3ff, PT ;  /* 0x000003ff0000780c */ /* 0x000fda0003f04270 */
[----:B------:R-:W-:Y:S05]  /*0060*/  @P0 EXIT ;  /* 0x000000000000094d */ /* 0x000fea0003800000 */
[----:B------:R-:W0:Y:S01]  /*0070*/  LDCU.64 UR4, c[0x0][0x380] ;  /* 0x00007000ff0477ac */ /* 0x000e220008000a00 */
[----:B------:R-:W-:Y:S01]  /*0080*/  IMAD R4, R0, 0x30, RZ ;  /* 0x0000003000047824 */ /* 0x000fe200078e02ff */
[----:B------:R-:W1:Y:S01]  /*0090*/  LDCU.64 UR10, c[0x0][0x358] ;  /* 0x00006b00ff0a77ac */ /* 0x000e620008000a00 */
[----:B0-----:R-:W-:-:S03]  /*00a0*/  UIADD3 UR7, UP0, UPT, UR4, 0xfc, URZ ;  /* 0x000000fc04077890 */ /* 0x001fc6000ff1e0ff */
[----:B------:R-:W-:Y:S01]  /*00b0*/  UMOV UR4, URZ ;  /* 0x000000ff00047c82 */ /* 0x000fe20008000000 */
[----:B-1----:R-:W-:-:S12]  /*00c0*/  UIADD3.X UR8, UPT, UPT, URZ, UR5, URZ, UP0, !UPT ;  /* 0x00000005ff087290 */ /* 0x002fd800087fe4ff */
.L_x_62:
[----:B------:R-:W-:Y:S01]  /*00d0*/  UIADD3 UR4, UPT, UPT, UR4, 0x1, URZ ;  /* 0x0000000104047890 */ /* 0x000fe2000fffe0ff */
[----:B------:R-:W-:-:S03]  /*00e0*/  UMOV UR5, URZ ;  /* 0x000000ff00057c82 */ /* 0x000fc60008000000 */
[----:B-1----:R-:W-:-:S11]  /*00f0*/  UISETP.NE.AND UP1, UPT, UR4, 0x20, UPT ;  /* 0x000000200400788c */ /* 0x002fd6000bf25270 */
.L_x_61:
[----:B------:R-:W0:Y:S01]  /*0100*/  LDCU.64 UR12, c[0x0][0x388] ;  /* 0x00007100ff0c77ac */ /* 0x000e220008000a00 */
[----:B-1----:R-:W-:-:S04]  /*0110*/  IADD3 R3, P0, PT, R0, UR5, RZ ;  /* 0x0000000500037c10 */ /* 0x002fc8000ff1e0ff */
[----:B------:R-:W-:Y:S02]  /*0120*/  LEA.HI.X.SX32 R6, R0, RZ, 0x1, P0 ;  /* 0x000000ff00067211 */ /* 0x000fe400000f0eff */
[----:B0-----:R-:W-:-:S04]  /*0130*/  LEA R2, P0, R3, UR12, 0x3 ;  /* 0x0000000c03027c11 */ /* 0x001fc8000f8018ff */
[----:B------:R-:W-:-:S05]  /*0140*/  LEA.HI.X R3, R3, UR13, R6, 0x3, P0 ;  /* 0x0000000d03037c11 */ /* 0x000fca00080f1c06 */
[----:B------:R-:W2:Y:S04]  /*0150*/  LDG.E.64 R6, desc[UR10][R2.64] ;  /* 0x0000000a02067981 */ /* 0x000ea8000c1e1b00 */
[----:B------:R-:W2:Y:S01]  /*0160*/  LDG.E.64 R8, desc[UR10][R2.64+0x8] ;  /* 0x0000080a02087981 */ /* 0x000ea2000c1e1b00 */
[----:B------:R-:W-:Y:S01]  /*0170*/  IMAD.U32 R5, RZ, RZ, UR5 ;  /* 0x00000005ff057e24 */ /* 0x000fe2000f8e00ff */
[----:B------:R-:W-:Y:S01]  /*0180*/  UIADD3 UR5, UPT, UPT, UR5, 0x1, URZ ;  /* 0x0000000105057890 */ /* 0x000fe2000fffe0ff */
[----:B------:R-:W-:Y:S03]  /*0190*/  BSSY.RECONVERGENT B0, `(.L_x_58) ;  /* 0x0000053000007945 */ /* 0x000fe60003800200 */
[----:B------:R-:W-:Y:S01]  /*01a0*/  UISETP.NE.AND UP2, UPT, UR5, 0x1f, UPT ;  /* 0x0000001f0500788c */ /* 0x000fe2000bf45270 */
[----:B--2---:R-:W-:-:S14]  /*01b0*/  DSETP.GEU.AND P0, PT, R6, R8, PT ;  /* 0x000000080600722a */ /* 0x004fdc0003f0e000 */
[----:B------:R-:W-:Y:S05]  /*01c0*/  @P0 BRA `(.L_x_59) ;  /* 0x00000004003c0947 */ /* 0x000fea0003800000 */
[----:B------:R0:W-:Y:S01]  /*01d0*/  STG.E.64 desc[UR10][R2.64], R8 ;  /* 0x0000000802007986 */ /* 0x0001e2000c101b0a */
[----:B------:R-:W-:Y:S01]  /*01e0*/  IMAD R5, R5, 0x30, RZ ;  /* 0x0000003005057824 */ /* 0x000fe200078e02ff */
[----:B------:R-:W-:Y:S02]  /*01f0*/  UMOV UR6, URZ ;  /* 0x000000ff00067c82 */ /* 0x000fe40008000000 */
[----:B------:R0:W-:Y:S02]  /*0200*/  STG.E.64 desc[UR10][R2.64+0x8], R6 ;  /* 0x0000080602007986 */ /* 0x0001e4000c101b0a */
[----:B------:R-:W-:-:S04]  /*0210*/  IADD3 R10, P0, PT, R5, R4, RZ ;  /* 0x00000004050a7210 */ /* 0x000fc80007f1e0ff */
[----:B------:R-:W-:Y:S02]  /*0220*/  LEA R5, P1, R10, UR7, 0x2 ;  /* 0x000000070a057c11 */ /* 0x000fe4000f8210ff */
[----:B------:R-:W-:-:S04]  /*0230*/  LEA.HI.X.SX32 R11, R4, RZ, 0x1, P0 ;  /* 0x000000ff040b7211 */ /* 0x000fc800000f0eff */
[----:B------:R-:W-:-:S07]  /*0240*/  LEA.HI.X R10, R10, UR8, R11, 0x2, P1 ;  /* 0x000000080a0a7c11 */ /* 0x000fce00088f140b */
.L_x_60:
[----:B01----:R-:W-:Y:S02]  /*0250*/  IMAD.MOV.U32 R2, RZ, RZ, R5 ;  /* 0x000000ffff027224 */ /* 0x003fe400078e0005 */
[----:B------:R-:W-:-:S05]  /*0260*/  IMAD.MOV.U32 R3, RZ, RZ, R10 ;  /* 0x000000ffff037224 */ /* 0x000fca00078e000a */
[----:B------:R-:W2:Y:S04]  /*0270*/  LDG.E R9, desc[UR10][R2.64+-0x3c] ;  /* 0xffffc40a02097981 */ /* 0x000ea8000c1e1900 */
[----:B------:R-:W3:Y:S04]  /*0280*/  LDG.E R7, desc[UR10][R2.64+-0xfc] ;  /* 0xffff040a02077981 */ /* 0x000ee8000c1e1900 */
[----:B------:R-:W4:Y:S04]  /*0290*/  LDG.E R13, desc[UR10][R2.64+-0x38] ;  /* 0xffffc80a020d7981 */ /* 0x000f28000c1e1900 */
[----:B------:R-:W5:Y:S04]  /*02a0*/  LDG.E R11, desc[UR10][R2.64+-0xf8] ;  /* 0xffff080a020b7981 */ /* 0x000f68000c1e1900 */
        /* <DEDUP_REMOVED lines=21> */
[----:B--2---:R0:W-:Y:S04]  /*0400*/  STG.E desc[UR10][R2.64+-0xfc], R9 ;  /* 0xffff040902007986 */ /* 0x0041e8000c10190a */
[----:B---3--:R1:W-:Y:S04]  /*0410*/  STG.E desc[UR10][R2.64+-0x3c], R7 ;  /* 0xffffc40702007986 */ /* 0x0083e8000c10190a */
[----:B----4-:R2:W-:Y:S04]  /*0420*/  STG.E desc[UR10][R2.64+-0xf8], R13 ;  /* 0xffff080d02007986 */ /* 0x0105e8000c10190a */
[----:B-----5:R3:W-:Y:S04]  /*0430*/  STG.E desc[UR10][R2.64+-0x38], R11 ;  /* 0xffffc80b02007986 */ /* 0x0207e8000c10190a */
[----:B------:R4:W-:Y:S04]  /*0440*/  STG.E desc[UR10][R2.64+-0xf4], R17 ;  /* 0xffff0c1102007986 */ /* 0x0009e8000c10190a */
[----:B------:R5:W-:Y:S04]  /*0450*/  STG.E desc[UR10][R2.64+-0x34], R15 ;  /* 0xffffcc0f02007986 */ /* 0x000be8000c10190a */
[----:B------:R5:W-:Y:S04]  /*0460*/  STG.E desc[UR10][R2.64+-0xf0], R19 ;  /* 0xffff101302007986 */ /* 0x000be8000c10190a */
[----:B0-----:R-:W5:Y:S04]  /*0470*/  LDG.E R9, desc[UR10][R2.64+-0xe8] ;  /* 0xffff180a02097981 */ /* 0x001f68000c1e1900 */
[----:B-1----:R-:W5:Y:S04]  /*0480*/  LDG.E R7, desc[UR10][R2.64+-0xe4] ;  /* 0xffff1c0a02077981 */ /* 0x002f68000c1e1900 */
[----:B--2---:R-:W2:Y:S04]  /*0490*/  LDG.E R13, desc[UR10][R2.64+-0x20] ;  /* 0xffffe00a020d7981 */ /* 0x004ea8000c1e1900 */
[----:B---3--:R-:W3:Y:S04]  /*04a0*/  LDG.E R11, desc[UR10][R2.64+-0xe0] ;  /* 0xffff200a020b7981 */ /* 0x008ee8000c1e1900 */
[----:B----4-:R-:W4:Y:S04]  /*04b0*/  LDG.E R17, desc[UR10][R2.64+-0x1c] ;  /* 0xffffe40a02117981 */ /* 0x010f28000c1e1900 */
[----:B-----5:R-:W5:Y:S04]  /*04c0*/  LDG.E R15, desc[UR10][R2.64+-0xdc] ;  /* 0xffff240a020f7981 */ /* 0x020f68000c1e1900 */
[----:B------:R-:W5:Y:S04]  /*04d0*/  LDG.E R19, desc[UR10][R2.64+-0xd8] ;  /* 0xffff280a02137981 */ /* 0x000f68000c1e1900 */
[----:B------:R-:W-:Y:S04]  /*04e0*/  STG.E desc[UR10][R2.64+-0xec], R23 ;  /* 0xffff141702007986 */ /* 0x000fe8000c10190a */
        /* <DEDUP_REMOVED lines=14> */
[----:B------:R-:W-:Y:S01]  /*05d0*/  STG.E desc[UR10][R2.64], R26 ;  /* 0x0000001a02007986 */ /* 0x000fe2000c10190a */
[----:B------:R-:W-:-:S04]  /*05e0*/  UIADD3 UR6, UPT, UPT, UR6, 0x10, URZ ;  /* 0x0000001006067890 */ /* 0x000fc8000fffe0ff */
[----:B------:R-:W-:Y:S01]  /*05f0*/  UISETP.NE.AND UP0, UPT, UR6, 0x30, UPT ;  /* 0x000000300600788c */ /* 0x000fe2000bf05270 */
[----:B------:R0:W-:Y:S04]  /*0600*/  STG.E desc[UR10][R2.64+-0x30], R5 ;  /* 0xffffd00502007986 */ /* 0x0001e8000c10190a */
[----:B------:R1:W-:Y:S01]  /*0610*/  STG.E desc[UR10][R2.64+-0x10], R10 ;  /* 0xfffff00a02007986 */ /* 0x0003e2000c10190a */
[----:B0-----:R-:W-:-:S05]  /*0620*/  IADD3 R5, P0, PT, R2, 0x40, RZ ;  /* 0x0000004002057810 */ /* 0x001fca0007f1e0ff */
[----:B-1----:R-:W-:Y:S01]  /*0630*/  IMAD.X R10, RZ, RZ, R3, P0 ;  /* 0x000000ffff0a7224 */ /* 0x002fe200000e0603 */
[----:B------:R1:W-:Y:S04]  /*0640*/  STG.E desc[UR10][R2.64+-0x28], R9 ;  /* 0xffffd80902007986 */ /* 0x0003e8000c10190a */
[----:B------:R1:W-:Y:S04]  /*0650*/  STG.E desc[UR10][R2.64+-0x24], R7 ;  /* 0xffffdc0702007986 */ /* 0x0003e8000c10190a */
[----:B--2---:R1:W-:Y:S04]  /*0660*/  STG.E desc[UR10][R2.64+-0xe0], R13 ;  /* 0xffff200d02007986 */ /* 0x0043e8000c10190a */
[----:B---3--:R1:W-:Y:S04]  /*0670*/  STG.E desc[UR10][R2.64+-0x20], R11 ;  /* 0xffffe00b02007986 */ /* 0x0083e8000c10190a */
[----:B----4-:R1:W-:Y:S04]  /*0680*/  STG.E desc[UR10][R2.64+-0xdc], R17 ;  /* 0xffff241102007986 */ /* 0x0103e8000c10190a */
[----:B-----5:R1:W-:Y:S04]  /*0690*/  STG.E desc[UR10][R2.64+-0x1c], R15 ;  /* 0xffffe40f02007986 */ /* 0x0203e8000c10190a */
[----:B------:R1:W-:Y:S01]  /*06a0*/  STG.E desc[UR10][R2.64+-0x18], R19 ;  /* 0xffffe81302007986 */ /* 0x0003e2000c10190a */
[----:B------:R-:W-:Y:S05]  /*06b0*/  BRA.U UP0, `(.L_x_60) ;  /* 0xfffffff900e47547 */ /* 0x000fea000b83ffff */
.L_x_59:
[----:B------:R-:W-:Y:S05]  /*06c0*/  BSYNC.RECONVERGENT B0 ;  /* 0x0000000000007941 */ /* 0x000fea0003800200 */
.L_x_58:
[----:B------:R-:W-:Y:S05]  /*06d0*/  BRA.U UP2, `(.L_x_61) ;  /* 0xfffffff902887547 */ /* 0x000fea000b83ffff */
[----:B------:R-:W-:Y:S05]  /*06e0*/  BRA.U UP1, `(.L_x_62) ;  /* 0xfffffff901787547 */ /* 0x000fea000b83ffff */
[----:B------:R-:W-:Y:S05]  /*06f0*/  EXIT ;  /* 0x000000000000794d */ /* 0x000fea0003800000 */
.L_x_63:
        /* <DEDUP_REMOVED lines=16> */
.L_x_114:


//--------------------- .text._Z9migrationPi      --------------------------
	.section	.text._Z9migrationPi,"ax",@progbits
	.align	128
        .global         _Z9migrationPi
        .type           _Z9migrationPi,@function
        .size           _Z9migrationPi,(.L_x_115 - _Z9migrationPi)
        .other          _Z9migrationPi,@"STO_CUDA_ENTRY STV_DEFAULT"
_Z9migrationPi:
.text._Z9migrationPi:
[----:B------:R-:W-:Y:S01]  /*0000*/  LDC R1, c[0x0][0x37c] ;  /* 0x0000df00ff017b82 */ /* 0x000fe20000000800 */
[----:B------:R-:W0:Y:S01]  /*0010*/  S2R R0, SR_CTAID.X ;  /* 0x0000000000007919 */ /* 0x000e220000002500 */
[----:B------:R-:W0:Y:S02]  /*0020*/  S2R R3, SR_TID.X ;  /* 0x0000000000037919 */ /* 0x000e240000002100 */
[----:B0-----:R-:W-:-:S04]  /*0030*/  LEA R0, R0, R3, 0x6 ;  /* 0x0000000300007211 */ /* 0x001fc800078e30ff */
[----:B------:R-:W-:-:S13]  /*0040*/  ISETP.GT.AND P0, PT, R0, 0x1f, PT ;  /* 0x0000001f0000780c */ /* 0x000fda0003f04270 */
[----:B------:R-:W-:Y:S05]  /*0050*/  @P0 EXIT ;  /* 0x000000000000094d */ /* 0x000fea0003800000 */
[----:B------:R-:W0:Y:S01]  /*0060*/  LDCU.64 UR4, c[0x0][0x380] ;  /* 0x00007000ff0477ac */ /* 0x000e220008000a00 */
[----:B------:R-:W-:Y:S01]  /*0070*/  IADD3 R2, PT, PT, R0, 0x1, RZ ;  /* 0x0000000100027810 */ /* 0x000fe20007ffe0ff */
[----:B------:R-:W-:Y:S02]  /*0080*/  HFMA2 R8, -RZ, RZ, 0, 9.1552734375e-05 ;  /* 0x00000600ff087431 */ /* 0x000fe400000001ff */
[----:B------:R-:W-:Y:S01]  /*0090*/  IMAD.MOV.U32 R10, RZ, RZ, RZ ;  /* 0x000000ffff0a7224 */ /* 0x000fe200078e00ff */
[----:B------:R-:W1:Y:S01]  /*00a0*/  LDCU.64 UR6, c[0x0][0x358] ;  /* 0x00006b00ff0677ac */ /* 0x000e620008000a00 */
[----:B------:R-:W-:-:S04]  /*00b0*/  SHF.R.S32.HI R3, RZ, 0x1f, R2 ;  /* 0x0000001fff037819 */ /* 0x000fc80000011402 */
[----:B------:R-:W-:-:S04]  /*00c0*/  LEA.HI R3, R3, R2, RZ, 0x5 ;  /* 0x0000000203037211 */ /* 0x000fc800078f28ff */
[----:B------:R-:W-:Y:S01]  /*00d0*/  LOP3.LUT R3, R3, 0x7fffe0, RZ, 0xc0, !PT ;  /* 0x007fffe003037812 */ /* 0x000fe200078ec0ff */
[----:B0-----:R-:W-:-:S04]  /*00e0*/  UIADD3 UR4, UP0, UPT, UR4, 0x20, URZ ;  /* 0x0000002004047890 */ /* 0x001fc8000ff1e0ff */
[----:B------:R-:W-:Y:S01]  /*00f0*/  IMAD.IADD R3, R2, 0x1, -R3 ;  /* 0x0000000102037824 */ /* 0x000fe200078e0a03 */
[----:B------:R-:W-:-:S03]  /*0100*/  UIADD3.X UR5, UPT, UPT, URZ, UR5, URZ, UP0, !UPT ;  /* 0x00000005ff057290 */ /* 0x000fc600087fe4ff */
[----:B------:R-:W-:Y:S01]  /*0110*/  IMAD R8, R3, R8, 0x540 ;  /* 0x0000054003087424 */ /* 0x000fe200078e0208 */
[----:B------:R-:W-:Y:S02]  /*0120*/  MOV R2, UR4 ;  /* 0x0000000400027c02 */ /* 0x000fe40008000f00 */
[----:B-1----:R-:W-:-:S07]  /*0130*/  IMAD.U32 R3, RZ, RZ, UR5 ;  /* 0x00000005ff037e24 */ /* 0x002fce000f8e00ff */
.L_x_65:
[C---:B------:R-:W-:Y:S01]  /*0140*/  IMAD R11, R10.reuse, 0x30, RZ ;  /* 0x000000300a0b7824 */ /* 0x040fe200078e02ff */
[----:B------:R-:W-:Y:S01]  /*0150*/  IADD3 R10, PT, PT, R10, 0x1, RZ ;  /* 0x000000010a0a7810 */ /* 0x000fe20007ffe0ff */
[----:B------:R-:W-:Y:S02]  /*0160*/  UMOV UR4, URZ ;  /* 0x000000ff00047c82 */ /* 0x000fe40008000000 */
[--C-:B------:R-:W-:Y:S01]  /*0170*/  IMAD R9, R0, 0x600, R11.reuse ;  /* 0x0000060000097824 */ /* 0x100fe200078e020b */
[----:B------:R-:W-:Y:S01]  /*0180*/  ISETP.NE.AND P0, PT, R10, 0x4, PT ;  /* 0x000000040a00780c */ /* 0x000fe20003f05270 */
[----:B-1----:R-:W-:-:S12]  /*0190*/  IMAD.IADD R11, R8, 0x1, R11 ;  /* 0x00000001080b7824 */ /* 0x002fd800078e020b */
.L_x_64:
[----:B-1----:R-:W-:-:S04]  /*01a0*/  IMAD.WIDE R6, R11, 0x4, R2 ;  /* 0x000000040b067825 */ /* 0x002fc800078e0202 */
[C---:B------:R-:W-:Y:S01]  /*01b0*/  IMAD.WIDE R4, R9.reuse, 0x4, R2 ;  /* 0x0000000409047825 */ /* 0x040fe200078e0202 */
[----:B------:R-:W2:Y:S04]  /*01c0*/  LDG.E R15, desc[UR6][R6.64+-0x20] ;  /* 0xffffe006060f7981 */ /* 0x000ea8000c1e1900 */
[----:B------:R-:W3:Y:S04]  /*01d0*/  LDG.E R13, desc[UR6][R4.64+-0x20] ;  /* 0xffffe006040d7981 */ /* 0x000ee8000c1e1900 */
[----:B--2---:R0:W-:Y:S04]  /*01e0*/  STG.E desc[UR6][R4.64+-0x20], R15 ;  /* 0xffffe00f04007986 */ /* 0x0041e8000c101906 */
[----:B---3--:R1:W-:Y:S04]  /*01f0*/  STG.E desc[UR6][R6.64+-0x20], R13 ;  /* 0xffffe00d06007986 */ /* 0x0083e8000c101906 */
[----:B------:R-:W2:Y:S04]  /*0200*/  LDG.E R19, desc[UR6][R6.64+-0x1c] ;  /* 0xffffe40606137981 */ /* 0x000ea8000c1e1900 */
[----:B------:R-:W3:Y:S04]  /*0210*/  LDG.E R17, desc[UR6][R4.64+-0x1c] ;  /* 0xffffe40604117981 */ /* 0x000ee8000c1e1900 */
[----:B--2---:R2:W-:Y:S04]  /*0220*/  STG.E desc[UR6][R4.64+-0x1c], R19 ;  /* 0xffffe41304007986 */ /* 0x0045e8000c101906 */
[----:B---3--:R3:W-:Y:S04]  /*0230*/  STG.E desc[UR6][R6.64+-0x1c], R17 ;  /* 0xffffe41106007986 */ /* 0x0087e8000c101906 */
[----:B------:R-:W4:Y:S04]  /*0240*/  LDG.E R23, desc[UR6][R6.64+-0x18] ;  /* 0xffffe80606177981 */ /* 0x000f28000c1e1900 */
[----:B------:R-:W5:Y:S04]  /*0250*/  LDG.E R21, desc[UR6][R4.64+-0x18] ;  /* 0xffffe80604157981 */ /* 0x000f68000c1e1900 */
[----:B----4-:R4:W-:Y:S04]  /*0260*/  STG.E desc[UR6][R4.64+-0x18], R23 ;  /* 0xffffe81704007986 */ /* 0x0109e8000c101906 */
[----:B-----5:R5:W-:Y:S04]  /*0270*/  STG.E desc[UR6][R6.64+-0x18], R21 ;  /* 0xffffe81506007986 */ /* 0x020be8000c101906 */
[----:B------:R-:W2:Y:S04]  /*0280*/  LDG.E R25, desc[UR6][R6.64+-0x14] ;  /* 0xffffec0606197981 */ /* 0x000ea8000c1e1900 */
[----:B0-----:R-:W3:Y:S04]  /*0290*/  LDG.E R15, desc[UR6][R4.64+-0x14] ;  /* 0xffffec06040f7981 */ /* 0x001ee8000c1e1900 */
[----:B--2---:R0:W-:Y:S04]  /*02a0*/  STG.E desc[UR6][R4.64+-0x14], R25 ;  /* 0xffffec1904007986 */ /* 0x0041e8000c101906 */
[----:B---3--:R2:W-:Y:S04]  /*02b0*/  STG.E desc[UR6][R6.64+-0x14], R15 ;  /* 0xffffec0f06007986 */ /* 0x0085e8000c101906 */
[----:B------:R-:W3:Y:S04]  /*02c0*/  LDG.E R27, desc[UR6][R6.64+-0x10] ;  /* 0xfffff006061b7981 */ /* 0x000ee8000c1e1900 */
[----:B-1----:R-:W4:Y:S04]  /*02d0*/  LDG.E R13, desc[UR6][R4.64+-0x10] ;  /* 0xfffff006040d7981 */ /* 0x002f28000c1e1900 */
[----:B---3--:R1:W-:Y:S04]  /*02e0*/  STG.E desc[UR6][R4.64+-0x10], R27 ;  /* 0xfffff01b04007986 */ /* 0x0083e8000c101906 */
[----:B----4-:R3:W-:Y:S04]  /*02f0*/  STG.E desc[UR6][R6.64+-0x10], R13 ;  /* 0xfffff00d06007986 */ /* 0x0107e8000c101906 */
[----:B------:R-:W4:Y:S04]  /*0300*/  LDG.E R19, desc[UR6][R6.64+-0xc] ;  /* 0xfffff40606137981 */ /* 0x000f28000c1e1900 */
[----:B------:R-:W5:Y:S04]  /*0310*/  LDG.E R17, desc[UR6][R4.64+-0xc] ;  /* 0xfffff40604117981 */ /* 0x000f68000c1e1900 */
[----:B----4-:R4:W-:Y:S04]  /*0320*/  STG.E desc[UR6][R4.64+-0xc], R19 ;  /* 0xfffff41304007986 */ /* 0x0109e8000c101906 */
[----:B-----5:R5:W-:Y:S04]  /*0330*/  STG.E desc[UR6][R6.64+-0xc], R17 ;  /* 0xfffff41106007986 */ /* 0x020be8000c101906 */
[----:B------:R-:W2:Y:S04]  /*0340*/  LDG.E R23, desc[UR6][R6.64+-0x8] ;  /* 0xfffff80606177981 */ /* 0x000ea8000c1e1900 */
[----:B------:R-:W3:Y:S04]  /*0350*/  LDG.E R21, desc[UR6][R4.64+-0x8] ;  /* 0xfffff80604157981 */ /* 0x000ee8000c1e1900 */
[----:B--2---:R2:W-:Y:S04]  /*0360*/  STG.E desc[UR6][R4.64+-0x8], R23 ;  /* 0xfffff81704007986 */ /* 0x0045e8000c101906 */
[----:B---3--:R3:W-:Y:S04]  /*0370*/  STG.E desc[UR6][R6.64+-0x8], R21 ;  /* 0xfffff81506007986 */ /* 0x0087e8000c101906 */
[----:B0-----:R-:W4:Y:S04]  /*0380*/  LDG.E R25, desc[UR6][R6.64+-0x4] ;  /* 0xfffffc0606197981 */ /* 0x001f28000c1e1900 */
[----:B------:R-:W5:Y:S04]  /*0390*/  LDG.E R15, desc[UR6][R4.64+-0x4] ;  /* 0xfffffc06040f7981 */ /* 0x000f68000c1e1900 */
[----:B----4-:R0:W-:Y:S04]  /*03a0*/  STG.E desc[UR6][R4.64+-0x4], R25 ;  /* 0xfffffc1904007986 */ /* 0x0101e8000c101906 */
[----:B-----5:R4:W-:Y:S04]  /*03b0*/  STG.E desc[UR6][R6.64+-0x4], R15 ;  /* 0xfffffc0f06007986 */ /* 0x0209e8000c101906 */
[----:B-1----:R-:W5:Y:S04]  /*03c0*/  LDG.E R27, desc[UR6][R6.64] ;  /* 0x00000006061b7981 */ /* 0x002f68000c1e1900 */
[----:B------:R-:W2:Y:S04]  /*03d0*/  LDG.E R13, desc[UR6][R4.64] ;  /* 0x00000006040d7981 */ /* 0x000ea8000c1e1900 */
[----:B-----5:R1:W-:Y:S04]  /*03e0*/  STG.E desc[UR6][R4.64], R27 ;  /* 0x0000001b04007986 */ /* 0x0203e8000c101906 */
[----:B--2---:R2:W-:Y:S04]  /*03f0*/  STG.E desc[UR6][R6.64], R13 ;  /* 0x0000000d06007986 */ /* 0x0045e8000c101906 */
[----:B------:R-:W5:Y:S04]  /*0400*/  LDG.E R19, desc[UR6][R6.64+0x4] ;  /* 0x0000040606137981 */ /* 0x000f68000c1e1900 */
[----:B------:R-:W3:Y:S04]  /*0410*/  LDG.E R17, desc[UR6][R4.64+0x4] ;  /* 0x0000040604117981 */ /* 0x000ee8000c1e1900 */
[----:B-----5:R5:W-:Y:S04]  /*0420*/  STG.E desc[UR6][R4.64+0x4], R19 ;  /* 0x0000041304007986 */ /* 0x020be8000c101906 */
[----:B---3--:R3:W-:Y:S04]  /*0430*/  STG.E desc[UR6][R6.64+0x4], R17 ;  /* 0x0000041106007986 */ /* 0x0087e8000c101906 */
[----:B------:R-:W4:Y:S04]  /*0440*/  LDG.E R23, desc[UR6][R6.64+0x8] ;  /* 0x0000080606177981 */ /* 0x000f28000c1e1900 */
[----:B------:R-:W2:Y:S04]  /*0450*/  LDG.E R21, desc[UR6][R4.64+0x8] ;  /* 0x0000080604157981 */ /* 0x000ea8000c1e1900 */
[----:B----4-:R4:W-:Y:S04]  /*0460*/  STG.E desc[UR6][R4.64+0x8], R23 ;  /* 0x0000081704007986 */ /* 0x0109e8000c101906 */
[----:B--2---:R2:W-:Y:S04]  /*0470*/  STG.E desc[UR6][R6.64+0x8], R21 ;  /* 0x0000081506007986 */ /* 0x0045e8000c101906 */
[----:B0-----:R-:W5:Y:S04]  /*0480*/  LDG.E R25, desc[UR6][R6.64+0xc] ;  /* 0x00000c0606197981 */ /* 0x001f68000c1e1900 */
[----:B------:R-:W3:Y:S04]  /*0490*/  LDG.E R15, desc[UR6][R4.64+0xc] ;  /* 0x00000c06040f7981 */ /* 0x000ee8000c1e1900 */
[----:B-----5:R0:W-:Y:S04]  /*04a0*/  STG.E desc[UR6][R4.64+0xc], R25 ;  /* 0x00000c1904007986 */ /* 0x0201e8000c101906 */
[----:B---3--:R3:W-:Y:S04]  /*04b0*/  STG.E desc[UR6][R6.64+0xc], R15 ;  /* 0x00000c0f06007986 */ /* 0x0087e8000c101906 */
[----:B-1----:R-:W5:Y:S04]  /*04c0*/  LDG.E R27, desc[UR6][R6.64+0x10] ;  /* 0x00001006061b7981 */ /* 0x002f68000c1e1900 */
[----:B------:R-:W4:Y:S04]  /*04d0*/  LDG.E R13, desc[UR6][R4.64+0x10] ;  /* 0x00001006040d7981 */ /* 0x000f28000c1e1900 */
[----:B-----5:R1:W-:Y:S04]  /*04e0*/  STG.E desc[UR6][R4.64+0x10], R27 ;  /* 0x0000101b04007986 */ /* 0x0203e8000c101906 */
[----:B----4-:R1:W-:Y:S04]  /*04f0*/  STG.E desc[UR6][R6.64+0x10], R13 ;  /* 0x0000100d06007986 */ /* 0x0103e8000c101906 */
[----:B------:R-:W4:Y:S04]  /*0500*/  LDG.E R19, desc[UR6][R6.64+0x14] ;  /* 0x0000140606137981 */ /* 0x000f28000c1e1900 */
[----:B------:R-:W5:Y:S04]  /*0510*/  LDG.E R17, desc[UR6][R4.64+0x14] ;  /* 0x0000140604117981 */ /* 0x000f68000c1e1900 */
[----:B----4-:R1:W-:Y:S04]  /*0520*/  STG.E desc[UR6][R4.64+0x14], R19 ;  /* 0x0000141304007986 */ /* 0x0103e8000c101906 */
[----:B-----5:R1:W-:Y:S04]  /*0530*/  STG.E desc[UR6][R6.64+0x14], R17 ;  /* 0x0000141106007986 */ /* 0x0203e8000c101906 */
[----:B------:R-:W4:Y:S04]  /*0540*/  LDG.E R23, desc[UR6][R6.64+0x18] ;  /* 0x0000180606177981 */ /* 0x000f28000c1e1900 */
[----:B--2---:R-:W2:Y:S04]  /*0550*/  LDG.E R21, desc[UR6][R4.64+0x18] ;  /* 0x0000180604157981 */ /* 0x004ea8000c1e1900 */
[----:B----4-:R1:W-:Y:S04]  /*0560*/  STG.E desc[UR6][R4.64+0x18], R23 ;  /* 0x0000181704007986 */ /* 0x0103e8000c101906 */
[----:B--2---:R1:W-:Y:S04]  /*0570*/  STG.E desc[UR6][R6.64+0x18], R21 ;  /* 0x0000181506007986 */ /* 0x0043e8000c101906 */
[----:B0-----:R-:W2:Y:S04]  /*0580*/  LDG.E R25, desc[UR6][R6.64+0x1c] ;  /* 0x00001c0606197981 */ /* 0x001ea8000c1e1900 */
[----:B---3--:R-:W3:Y:S01]  /*0590*/  LDG.E R15, desc[UR6][R4.64+0x1c] ;  /* 0x00001c06040f7981 */ /* 0x008ee2000c1e1900 */
[----:B------:R-:W-:Y:S01]  /*05a0*/  UIADD3 UR4, UPT, UPT, UR4, 0x10, URZ ;  /* 0x0000001004047890 */ /* 0x000fe2000fffe0ff */
[----:B------:R-:W-:Y:S01]  /*05b0*/  IADD3 R9, PT, PT, R9, 0x10, RZ ;  /* 0x0000001009097810 */ /* 0x000fe20007ffe0ff */
[----:B------:R-:W-:-:S02]  /*05c0*/  VIADD R11, R11, 0x10 ;  /* 0x000000100b0b7836 */ /* 0x000fc40000000000 */
[----:B------:R-:W-:Y:S01]  /*05d0*/  UISETP.NE.AND UP0, UPT, UR4, 0x30, UPT ;  /* 0x000000300400788c */ /* 0x000fe2000bf05270 */
[----:B--2---:R1:W-:Y:S04]  /*05e0*/  STG.E desc[UR6][R4.64+0x1c], R25 ;  /* 0x00001c1904007986 */ /* 0x0043e8000c101906 */
[----:B---3--:R1:W-:Y:S04]  /*05f0*/  STG.E desc[UR6][R6.64+0x1c], R15 ;  /* 0x00001c0f06007986 */ /* 0x0083e8000c101906 */
[----:B------:R-:W-:Y:S05]  /*0600*/  BRA.U UP0, `(.L_x_64) ;  /* 0xfffffff900e47547 */ /* 0x000fea000b83ffff */
[----:B------:R-:W-:Y:S05]  /*0610*/  @P0 BRA `(.L_x_65) ;  /* 0xfffffff800c80947 */ /* 0x000fea000383ffff */
[----:B------:R-:W-:Y:S05]  /*0620*/  EXIT ;  /* 0x000000000000794d */ /* 0x000fea0003800000 */
.L_x_66:
        /* <DEDUP_REMOVED lines=13> */
.L_x_115:


//--------------------- .text._Z8mutationPi       --------------------------
	.section	.text._Z8mutationPi,"ax",@progbits
	.align	128
        .global         _Z8mutationPi
        .type           _Z8mutationPi,@function
        .size           _Z8mutationPi,(.L_x_116 - _Z8mutationPi)
        .other          _Z8mutationPi,@"STO_CUDA_ENTRY STV_DEFAULT"
_Z8mutationPi:
.text._Z8mutationPi:
[----:B------:R-:W-:Y:S01]  /*0000*/  LDC R1, c[0x0][0x37c] ;  /* 0x0000df00ff017b82 */ /* 0x000fe20000000800 */
[----:B------:R-:W0:Y:S01]  /*0010*/  S2R R9, SR_CTAID.X ;  /* 0x0000000000097919 */ /* 0x000e220000002500 */
[----:B------:R-:W0:Y:S02]  /*0020*/  S2R R0, SR_TID.X ;  /* 0x0000000000007919 */ /* 0x000e240000002100 */
[----:B0-----:R-:W-:-:S05]  /*0030*/  IMAD R9, R9, 0x40, R0 ;  /* 0x0000004009097824 */ /* 0x001fca00078e0200 */
[----:B------:R-:W-:-:S13]  /*0040*/  ISETP.GT.AND P0, PT, R9, 0x1f, PT ;  /* 0x0000001f0900780c */ /* 0x000fda0003f04270 */
[----:B------:R-:W-:Y:S05]  /*0050*/  @P0 EXIT ;  /* 0x000000000000094d */ /* 0x000fea0003800000 */
[----:B------:R-:W-:Y:S01]  /*0060*/  VIADD R0, R9, 0x1 ;  /* 0x0000000109007836 */ /* 0x000fe20000000000 */
[----:B------:R-:W-:Y:S01]  /*0070*/  UMOV UR4, 0x9999999a ;  /* 0x9999999a00047882 */ /* 0x000fe20000000000 */
[----:B------:R-:W-:Y:S01]  /*0080*/  UMOV UR5, 0x3fc99999 ;  /* 0x3fc9999900057882 */ /* 0x000fe20000000000 */
[----:B------:R-:W-:Y:S01]  /*0090*/  IMAD.MOV.U32 R4, RZ, RZ, 0x33333333 ;  /* 0x33333333ff047424 */ /* 0x000fe200078e00ff */
[----:B------:R-:W0:Y:S01]  /*00a0*/  I2F.F64 R2, R0 ;  /* 0x0000000000027312 */ /* 0x000e220000201c00 */
[----:B------:R-:W-:Y:S01]  /*00b0*/  IMAD.MOV.U32 R5, RZ, RZ, 0x3fd33333 ;  /* 0x3fd33333ff057424 */ /* 0x000fe200078e00ff */
[----:B0-----:R-:W-:Y:S01]  /*00c0*/  DMUL R2, R2, UR4 ;  /* 0x0000000402027c28 */ /* 0x001fe20008000000 */
[----:B------:R-:W-:Y:S01]  /*00d0*/  UMOV UR4, 0x0 ;  /* 0x0000000000047882 */ /* 0x000fe20000000000 */
[----:B------:R-:W-:-:S06]  /*00e0*/  UMOV UR5, 0x3fa00000 ;  /* 0x3fa0000000057882 */ /* 0x000fcc0000000000 */
[----:B------:R-:W-:Y:S01]  /*00f0*/  DFMA R2, R2, UR4, R4 ;  /* 0x0000000402027c2b */ /* 0x000fe20008000004 */
[----:B------:R-:W-:Y:S01]  /*0100*/  CS2R R6, SR_CLOCKLO ;  /* 0x0000000000067805 */ /* 0x000fe20000015000 */
[----:B------:R-:W0:Y:S05]  /*0110*/  LDC.64 R4, c[0x0][0x380] ;  /* 0x0000e000ff047b82 */ /* 0x000e2a0000000a00 */
[C---:B------:R-:W-:Y:S01]  /*0120*/  IADD3 R0, P0, PT, R9.reuse, R6, RZ ;  /* 0x0000000609007210 */ /* 0x040fe20007f1e0ff */
[----:B------:R-:W1:Y:S01]  /*0130*/  LDCU.64 UR4, c[0x0][0x358] ;  /* 0x00006b00ff0477ac */ /* 0x000e620008000a00 */
[----:B------:R-:W-:Y:S02]  /*0140*/  MOV R23, RZ ;  /* 0x000000ff00177202 */ /* 0x000fe40000000f00 */
[C---:B------:R-:W-:Y:S01]  /*0150*/  LEA.HI.X.SX32 R6, R9.reuse, R7, 0x1, P0 ;  /* 0x0000000709067211 */ /* 0x040fe200000f0eff */
[----:B------:R-:W-:Y:S01]  /*0160*/  IMAD R7, R9, 0x600, RZ ;  /* 0x0000060009077824 */ /* 0x000fe200078e02ff */
[----:B------:R-:W-:-:S02]  /*0170*/  LOP3.LUT R0, R0, 0xaad26b49, RZ, 0x3c, !PT ;  /* 0xaad26b4900007812 */ /* 0x000fc400078e3cff */
[----:B------:R-:W-:-:S03]  /*0180*/  LOP3.LUT R6, R6, 0xf7dcefdd, RZ, 0x3c, !PT ;  /* 0xf7dcefdd06067812 */ /* 0x000fc600078e3cff */
[----:B------:R-:W-:Y:S02]  /*0190*/  IMAD R9, R0, 0x4182bed5, RZ ;  /* 0x4182bed500097824 */ /* 0x000fe400078e02ff */
[----:B------:R-:W-:Y:S02]  /*01a0*/  IMAD R12, R6, -0x658354e5, RZ ;  /* 0x9a7cab1b060c7824 */ /* 0x000fe400078e02ff */
[C---:B------:R-:W-:Y:S01]  /*01b0*/  VIADD R22, R9.reuse, 0x75bcd15 ;  /* 0x075bcd1509167836 */ /* 0x040fe20000000000 */
[C---:B------:R-:W-:Y:S01]  /*01c0*/  LOP3.LUT R14, R9.reuse, 0x159a55e5, RZ, 0x3c, !PT ;  /* 0x159a55e5090e7812 */ /* 0x040fe200078e3cff */
[C---:B------:R-:W-:Y:S01]  /*01d0*/  VIADD R11, R12.reuse, 0x1f123bb5 ;  /* 0x1f123bb50c0b7836 */ /* 0x040fe20000000000 */
[----:B------:R-:W-:Y:S01]  /*01e0*/  IADD3 R8, PT, PT, R9, 0x583f19, RZ ;  /* 0x00583f1909087810 */ /* 0x000fe20007ffe0ff */
[----:B------:R-:W-:Y:S01]  /*01f0*/  VIADD R0, R7, 0x60 ;  /* 0x0000006007007836 */ /* 0x000fe20000000000 */
[----:B------:R-:W-:Y:S01]  /*0200*/  IADD3 R9, PT, PT, R9, 0x64f0c9, R12 ;  /* 0x0064f0c909097810 */ /* 0x000fe20007ffe00c */
[----:B------:R-:W-:Y:S01]  /*0210*/  VIADD R6, R7, 0x30 ;  /* 0x0000003007067836 */ /* 0x000fe20000000000 */
[----:B-1----:R-:W-:-:S07]  /*0220*/  LOP3.LUT R12, R12, 0x5491333, RZ, 0x3c, !PT ;  /* 0x054913330c0c7812 */ /* 0x002fce00078e3cff */
.L_x_71:
[----:B------:R-:W-:Y:S01]  /*0230*/  SHF.R.U32.HI R7, RZ, 0x2, R22 ;  /* 0x00000002ff077819 */ /* 0x000fe20000011616 */
[----:B-1----:R-:W-:Y:S01]  /*0240*/  IMAD.SHL.U32 R13, R8, 0x10, RZ ;  /* 0x00000010080d7824 */ /* 0x002fe200078e00ff */
[----:B------:R-:W-:Y:S01]  /*0250*/  BSSY.RECONVERGENT B0, `(.L_x_67) ;  /* 0x000003c000007945 */ /* 0x000fe20003800200 */
[----:B------:R-:W-:Y:S01]  /*0260*/  ISETP.NE.AND P1, PT, R23, 0x1e, PT ;  /* 0x0000001e1700780c */ /* 0x000fe20003f25270 */
[----:B------:R-:W-:Y:S01]  /*0270*/  IMAD.MOV.U32 R21, RZ, RZ, R8 ;  /* 0x000000ffff157224 */ /* 0x000fe200078e0008 */
[----:B------:R-:W-:Y:S01]  /*0280*/  LOP3.LUT R7, R7, R22, RZ, 0x3c, !PT ;  /* 0x0000001607077212 */ /* 0x000fe200078e3cff */
[----:B------:R-:W-:Y:S01]  /*0290*/  IMAD.MOV.U32 R22, RZ, RZ, R11 ;  /* 0x000000ffff167224 */ /* 0x000fe200078e000b */
[----:B------:R-:W-:-:S03]  /*02a0*/  MOV R20, R12 ;  /* 0x0000000c00147202 */ /* 0x000fc60000000f00 */
[----:B------:R-:W-:-:S05]  /*02b0*/  IMAD.SHL.U32 R10, R7, 0x2, RZ ;  /* 0x00000002070a7824 */ /* 0x000fca00078e00ff */
[----:B------:R-:W-:Y:S01]  /*02c0*/  LOP3.LUT R16, R8, R13, R10, 0x96, !PT ;  /* 0x0000000d08107212 */ /* 0x000fe200078e960a */
[----:B------:R-:W-:Y:S01]  /*02d0*/  IMAD.MOV.U32 R13, RZ, RZ, 0x2f800000 ;  /* 0x2f800000ff0d7424 */ /* 0x000fe200078e00ff */
[----:B------:R-:W-:Y:S02]  /*02e0*/  IADD3 R10, PT, PT, R9, 0x587c5, RZ ;  /* 0x000587c5090a7810 */ /* 0x000fe40007ffe0ff */
[----:B------:R-:W-:-:S05]  /*02f0*/  LOP3.LUT R15, R16, R7, RZ, 0x3c, !PT ;  /* 0x00000007100f7212 */ /* 0x000fca00078e3cff */
[----:B------:R-:W-:-:S05]  /*0300*/  IMAD.IADD R7, R15, 0x1, R10 ;  /* 0x000000010f077824 */ /* 0x000fca00078e020a */
[----:B------:R-:W-:Y:S01]  /*0310*/  I2FP.F32.U32 R16, R7 ;  /* 0x0000000700107245 */ /* 0x000fe20000201000 */
[----:B------:R-:W-:-:S04]  /*0320*/  IMAD.MOV.U32 R7, RZ, RZ, R15 ;  /* 0x000000ffff077224 */ /* 0x000fc800078e000f */
[----:B------:R-:W-:-:S06]  /*0330*/  FFMA R16, R16, R13, 1.1641532182693481445e-10 ;  /* 0x2f00000010107423 */ /* 0x000fcc000000000d */
[----:B------:R-:W1:Y:S02]  /*0340*/  F2F.F64.F32 R16, R16 ;  /* 0x0000001000107310 */ /* 0x000e640000201800 */
[----:B-1----:R-:W-:-:S14]  /*0350*/  DSETP.GT.AND P0, PT, R2, R16, PT ;  /* 0x000000100200722a */ /* 0x002fdc0003f04000 */
[----:B------:R-:W-:Y:S05]  /*0360*/  @!P0 BRA `(.L_x_68) ;  /* 0x0000000000a88947 */ /* 0x000fea0003800000 */
[----:B------:R-:W-:Y:S01]  /*0370*/  SHF.R.U32.HI R7, RZ, 0x2, R14 ;  /* 0x00000002ff077819 */ /* 0x000fe2000001160e */
[----:B------:R-:W-:-:S03]  /*0380*/  IMAD.SHL.U32 R10, R15, 0x10, RZ ;  /* 0x000000100f0a7824 */ /* 0x000fc600078e00ff */
[----:B------:R-:W-:-:S04]  /*0390*/  LOP3.LUT R7, R7, R14, RZ, 0x3c, !PT ;  /* 0x0000000e07077212 */ /* 0x000fc800078e3cff */
[----:B------:R-:W-:-:S04]  /*03a0*/  SHF.L.U32 R14, R7, 0x1, RZ ;  /* 0x00000001070e7819 */ /* 0x000fc800000006ff */
[----:B------:R-:W-:Y:S01]  /*03b0*/  LOP3.LUT R14, R7, R14, R10, 0x96, !PT ;  /* 0x0000000e070e7212 */ /* 0x000fe200078e960a */
[----:B------:R-:W-:-:S03]  /*03c0*/  VIADD R10, R9, 0xb0f8a ;  /* 0x000b0f8a090a7836 */ /* 0x000fc60000000000 */
[----:B------:R-:W-:-:S05]  /*03d0*/  LOP3.LUT R7, R14, R15, RZ, 0x3c, !PT ;  /* 0x0000000f0e077212 */ /* 0x000fca00078e3cff */
[----:B------:R-:W-:-:S05]  /*03e0*/  IMAD.IADD R9, R7, 0x1, R10 ;  /* 0x0000000107097824 */ /* 0x000fca00078e020a */
[----:B------:R-:W-:-:S05]  /*03f0*/  I2FP.F32.U32 R14, R9 ;  /* 0x00000009000e7245 */ /* 0x000fca0000201000 */
[----:B------:R-:W-:-:S04]  /*0400*/  FFMA R14, R14, R13, 1.1641532182693481445e-10 ;  /* 0x2f0000000e0e7423 */ /* 0x000fc8000000000d */
[----:B------:R-:W-:-:S06]  /*0410*/  FMUL R14, R14, 48 ;  /* 0x424000000e0e7820 */ /* 0x000fcc0000400000 */
[----:B------:R-:W1:Y:S02]  /*0420*/  F2I.TRUNC.NTZ R14, R14 ;  /* 0x0000000e000e7305 */ /* 0x000e64000020f100 */
[----:B-1----:R-:W-:-:S05]  /*0430*/  IMAD.HI R9, R14, 0x2aaaaaab, RZ ;  /* 0x2aaaaaab0e097827 */ /* 0x002fca00078e02ff */
[----:B------:R-:W-:-:S04]  /*0440*/  SHF.R.U32.HI R16, RZ, 0x1f, R9 ;  /* 0x0000001fff107819 */ /* 0x000fc80000011609 */
[----:B------:R-:W-:-:S05]  /*0450*/  LEA.HI R9, R9, R16, RZ, 0x1d ;  /* 0x0000001009097211 */ /* 0x000fca00078fe8ff */
[----:B------:R-:W-:-:S04]  /*0460*/  IMAD R9, R9, -0x30, R14 ;  /* 0xffffffd009097824 */ /* 0x000fc800078e020e */
[C---:B------:R-:W-:Y:S02]  /*0470*/  VIADD R16, R9.reuse, 0x1 ;  /* 0x0000000109107836 */ /* 0x040fe40000000000 */
[----:B------:R-:W-:-:S03]  /*0480*/  IMAD.IADD R19, R9, 0x1, R6 ;  /* 0x0000000109137824 */ /* 0x000fc600078e0206 */
[----:B------:R-:W-:-:S05]  /*0490*/  PRMT R17, R16, 0x8880, RZ ;  /* 0x0000888010117816 */ /* 0x000fca00000000ff */
[----:B------:R-:W-:-:S05]  /*04a0*/  IMAD R17, R17, 0x2b, RZ ;  /* 0x0000002b11117824 */ /* 0x000fca00078e02ff */
[C---:B------:R-:W-:Y:S02]  /*04b0*/  LOP3.LUT R18, R17.reuse, 0xffff, RZ, 0xc0, !PT ;  /* 0x0000ffff11127812 */ /* 0x040fe400078ec0ff */
[----:B------:R-:W-:Y:S02]  /*04c0*/  PRMT R17, R17, 0x9910, RZ ;  /* 0x0000991011117816 */ /* 0x000fe400000000ff */
[----:B------:R-:W-:Y:S01]  /*04d0*/  SHF.R.U32.HI R14, RZ, 0xf, R18 ;  /* 0x0000000fff0e7819 */ /* 0x000fe20000011612 */
[----:B0-----:R-:W-:-:S03]  /*04e0*/  IMAD.WIDE R18, R19, 0x4, R4 ;  /* 0x0000000413127825 */ /* 0x001fc600078e0204 */
[----:B------:R-:W-:Y:S02]  /*04f0*/  LEA.HI.SX32 R14, R17, R14, 0x15 ;  /* 0x0000000e110e7211 */ /* 0x000fe400078faaff */
[----:B------:R-:W2:Y:S02]  /*0500*/  LDG.E R9, desc[UR4][R18.64] ;  /* 0x0000000412097981 */ /* 0x000ea4000c1e1900 */
[----:B------:R-:W-:-:S05]  /*0510*/  PRMT R14, R14, 0x9910, RZ ;  /* 0x000099100e0e7816 */ /* 0x000fca00000000ff */
[----:B------:R-:W-:-:S05]  /*0520*/  IMAD R14, R14, 0x30, RZ ;  /* 0x000000300e0e7824 */ /* 0x000fca00078e02ff */
[----:B------:R-:W-:-:S04]  /*0530*/  IADD3 R14, PT, PT, RZ, -R14, RZ ;  /* 0x8000000eff0e7210 */ /* 0x000fc80007ffe0ff */
[----:B------:R-:W-:-:S05]  /*0540*/  PRMT R17, R14, 0x7710, RZ ;  /* 0x000077100e117816 */ /* 0x000fca00000000ff */
[----:B------:R-:W-:-:S05]  /*0550*/  IMAD.IADD R16, R16, 0x1, R17 ;  /* 0x0000000110107824 */ /* 0x000fca00078e0211 */
[----:B------:R-:W-:-:S04]  /*0560*/  LOP3.LUT R16, R16, 0xffff, RZ, 0xc0, !PT ;  /* 0x0000ffff10107812 */ /* 0x000fc800078ec0ff */
[----:B------:R-:W-:-:S05]  /*0570*/  PRMT R17, R16, 0x8880, RZ ;  /* 0x0000888010117816 */ /* 0x000fca00000000ff */
[----:B------:R-:W-:-:S04]  /*0580*/  IMAD.IADD R17, R17, 0x1, R6 ;  /* 0x0000000111117824 */ /* 0x000fc800078e0206 */
[----:B------:R-:W-:-:S05]  /*0590*/  IMAD.WIDE R16, R17, 0x4, R4 ;  /* 0x0000000411107825 */ /* 0x000fca00078e0204 */
[----:B------:R-:W3:Y:S01]  /*05a0*/  LDG.E R25, desc[UR4][R16.64] ;  /* 0x0000000410197981 */ /* 0x000ee2000c1e1900 */
[----:B------:R-:W-:Y:S01]  /*05b0*/  MOV R21, R15 ;  /* 0x0000000f00157202 */ /* 0x000fe20000000f00 */
[----:B------:R-:W-:Y:S02]  /*05c0*/  IMAD.MOV.U32 R20, RZ, RZ, R8 ;  /* 0x000000ffff147224 */ /* 0x000fe400078e0008 */
[----:B------:R-:W-:Y:S02]  /*05d0*/  IMAD.MOV.U32 R22, RZ, RZ, R12 ;  /* 0x000000ffff167224 */ /* 0x000fe400078e000c */
[----:B------:R-:W-:Y:S01]  /*05e0*/  IMAD.MOV.U32 R14, RZ, RZ, R11 ;  /* 0x000000ffff0e7224 */ /* 0x000fe200078e000b */
[----:B---3--:R1:W-:Y:S04]  /*05f0*/  STG.E desc[UR4][R18.64], R25 ;  /* 0x0000001912007986 */ /* 0x0083e8000c101904 */
[----:B--2---:R1:W-:Y:S02]  /*0600*/  STG.E desc[UR4][R16.64], R9 ;  /* 0x0000000910007986 */ /* 0x0043e4000c101904 */
.L_x_68:
[----:B------:R-:W-:Y:S05]  /*0610*/  BSYNC.RECONVERGENT B0 ;  /* 0x0000000000007941 */ /* 0x000fea0003800200 */
.L_x_67:
[----:B------:R-:W-:Y:S05]  /*0620*/  @!P1 EXIT ;  /* 0x000000000000994d */ /* 0x000fea0003800000 */
[----:B-1----:R-:W-:Y:S01]  /*0630*/  SHF.R.U32.HI R9, RZ, 0x2, R14 ;  /* 0x00000002ff097819 */ /* 0x002fe2000001160e */
[----:B------:R-:W-:Y:S01]  /*0640*/  BSSY.RECONVERGENT B0, `(.L_x_69) ;  /* 0x000003b000007945 */ /* 0x000fe20003800200 */
[----:B------:R-:W-:Y:S02]  /*0650*/  SHF.L.U32 R8, R7, 0x4, RZ ;  /* 0x0000000407087819 */ /* 0x000fe400000006ff */
[----:B------:R-:W-:Y:S02]  /*0660*/  LOP3.LUT R16, R9, R14, RZ, 0x3c, !PT ;  /* 0x0000000e09107212 */ /* 0x000fe400078e3cff */
[----:B------:R-:W-:-:S03]  /*0670*/  MOV R12, R7 ;  /* 0x00000007000c7202 */ /* 0x000fc60000000f00 */
[----:B------:R-:W-:-:S05]  /*0680*/  IMAD.SHL.U32 R9, R16, 0x2, RZ ;  /* 0x0000000210097824 */ /* 0x000fca00078e00ff */
[----:B------:R-:W-:Y:S01]  /*0690*/  LOP3.LUT R11, R7, R8, R9, 0x96, !PT ;  /* 0x00000008070b7212 */ /* 0x000fe200078e9609 */
[----:B------:R-:W-:-:S03]  /*06a0*/  VIADD R9, R10, 0x587c5 ;  /* 0x000587c50a097836 */ /* 0x000fc60000000000 */
[----:B------:R-:W-:Y:S01]  /*06b0*/  LOP3.LUT R16, R11, R16, RZ, 0x3c, !PT ;  /* 0x000000100b107212 */ /* 0x000fe200078e3cff */
[----:B------:R-:W-:-:S04]  /*06c0*/  IMAD.MOV.U32 R11, RZ, RZ, R21 ;  /* 0x000000ffff0b7224 */ /* 0x000fc800078e0015 */
[----:B------:R-:W-:-:S05]  /*06d0*/  IMAD.IADD R8, R16, 0x1, R9 ;  /* 0x0000000110087824 */ /* 0x000fca00078e0209 */
[----:B------:R-:W-:-:S05]  /*06e0*/  I2FP.F32.U32 R8, R8 ;  /* 0x0000000800087245 */ /* 0x000fca0000201000 */
[----:B------:R-:W-:Y:S01]  /*06f0*/  FFMA R15, R8, R13, 1.1641532182693481445e-10 ;  /* 0x2f000000080f7423 */ /* 0x000fe2000000000d */
[----:B------:R-:W-:-:S05]  /*0700*/  IMAD.MOV.U32 R8, RZ, RZ, R16 ;  /* 0x000000ffff087224 */ /* 0x000fca00078e0010 */
[----:B------:R-:W1:Y:S02]  /*0710*/  F2F.F64.F32 R14, R15 ;  /* 0x0000000f000e7310 */ /* 0x000e640000201800 */
[----:B-1----:R-:W-:Y:S01]  /*0720*/  DSETP.GT.AND P0, PT, R2, R14, PT ;  /* 0x0000000e0200722a */ /* 0x002fe20003f04000 */
[----:B------:R-:W-:-:S13]  /*0730*/  IMAD.MOV.U32 R14, RZ, RZ, R20 ;  /* 0x000000ffff0e7224 */ /* 0x000fda00078e0014 */
[----:B------:R-:W-:Y:S05]  /*0740*/  @!P0 BRA `(.L_x_70) ;  /* 0x0000000000a88947 */ /* 0x000fea0003800000 */
[----:B------:R-:W-:Y:S02]  /*0750*/  SHF.R.U32.HI R9, RZ, 0x2, R22 ;  /* 0x00000002ff097819 */ /* 0x000fe40000011616 */
[----:B------:R-:W-:Y:S02]  /*0760*/  SHF.L.U32 R8, R16, 0x4, RZ ;  /* 0x0000000410087819 */ /* 0x000fe400000006ff */
[----:B------:R-:W-:-:S05]  /*0770*/  LOP3.LUT R9, R9, R22, RZ, 0x3c, !PT ;  /* 0x0000001609097212 */ /* 0x000fca00078e3cff */
[----:B------:R-:W-:-:S05]  /*0780*/  IMAD.SHL.U32 R11, R9, 0x2, RZ ;  /* 0x00000002090b7824 */ /* 0x000fca00078e00ff */
        /* <DEDUP_REMOVED lines=11> */
[----:B------:R-:W-:-:S05]  /*0840*/  IMAD R11, R11, -0x30, R10 ;  /* 0xffffffd00b0b7824 */ /* 0x000fca00078e020a */
[C---:B------:R-:W-:Y:S02]  /*0850*/  IADD3 R12, PT, PT, R11.reuse, 0x1, RZ ;  /* 0x000000010b0c7810 */ /* 0x040fe40007ffe0ff */
[----:B------:R-:W-:Y:S02]  /*0860*/  IADD3 R25, PT, PT, R11, R0, RZ ;  /* 0x000000000b197210 */ /* 0x000fe40007ffe0ff */
[----:B------:R-:W-:-:S03]  /*0870*/  PRMT R13, R12, 0x8880, RZ ;  /* 0x000088800c0d7816 */ /* 0x000fc600000000ff */
[----:B0-----:R-:W-:-:S04]  /*0880*/  IMAD.WIDE R24, R25, 0x4, R4 ;  /* 0x0000000419187825 */ /* 0x001fc800078e0204 */
[----:B------:R-:W-:-:S05]  /*0890*/  IMAD R13, R13, 0x2b, RZ ;  /* 0x0000002b0d0d7824 */ /* 0x000fca00078e02ff */
[C---:B------:R-:W-:Y:S02]  /*08a0*/  LOP3.LUT R14, R13.reuse, 0xffff, RZ, 0xc0, !PT ;  /* 0x0000ffff0d0e7812 */ /* 0x040fe400078ec0ff */
[----:B------:R-:W-:Y:S02]  /*08b0*/  PRMT R13, R13, 0x9910, RZ ;  /* 0x000099100d0d7816 */ /* 0x000fe400000000ff */
[----:B------:R-:W-:-:S04]  /*08c0*/  SHF.R.U32.HI R10, RZ, 0xf, R14 ;  /* 0x0000000fff0a7819 */ /* 0x000fc8000001160e */
[----:B------:R-:W-:-:S04]  /*08d0*/  LEA.HI.SX32 R10, R13, R10, 0x15 ;  /* 0x0000000a0d0a7211 */ /* 0x000fc800078faaff */
[----:B------:R-:W-:-:S05]  /*08e0*/  PRMT R10, R10, 0x9910, RZ ;  /* 0x000099100a0a7816 */ /* 0x000fca00000000ff */
[----:B------:R-:W-:-:S04]  /*08f0*/  IMAD R10, R10, 0x30, RZ ;  /* 0x000000300a0a7824 */ /* 0x000fc800078e02ff */
[----:B------:R-:W-:-:S05]  /*0900*/  IMAD.MOV R10, RZ, RZ, -R10 ;  /* 0x000000ffff0a7224 */ /* 0x000fca00078e0a0a */
[----:B------:R-:W-:-:S05]  /*0910*/  PRMT R13, R10, 0x7710, RZ ;  /* 0x000077100a0d7816 */ /* 0x000fca00000000ff */
[----:B------:R-:W-:-:S05]  /*0920*/  IMAD.IADD R12, R12, 0x1, R13 ;  /* 0x000000010c0c7824 */ /* 0x000fca00078e020d */
[----:B------:R-:W-:-:S04]  /*0930*/  LOP3.LUT R12, R12, 0xffff, RZ, 0xc0, !PT ;  /* 0x0000ffff0c0c7812 */ /* 0x000fc800078ec0ff */
[----:B------:R-:W-:-:S05]  /*0940*/  PRMT R13, R12, 0x8880, RZ ;  /* 0x000088800c0d7816 */ /* 0x000fca00000000ff */
[----:B------:R-:W-:-:S04]  /*0950*/  IMAD.IADD R13, R13, 0x1, R0 ;  /* 0x000000010d0d7824 */ /* 0x000fc800078e0200 */
[----:B------:R-:W-:Y:S02]  /*0960*/  IMAD.WIDE R18, R13, 0x4, R4 ;  /* 0x000000040d127825 */ /* 0x000fe400078e0204 */
[----:B------:R-:W2:Y:S04]  /*0970*/  LDG.E R13, desc[UR4][R24.64] ;  /* 0x00000004180d7981 */ /* 0x000ea8000c1e1900 */
[----:B------:R-:W3:Y:S01]  /*0980*/  LDG.E R15, desc[UR4][R18.64] ;  /* 0x00000004120f7981 */ /* 0x000ee2000c1e1900 */
[----:B------:R-:W-:Y:S01]  /*0990*/  IMAD.MOV.U32 R12, RZ, RZ, R16 ;  /* 0x000000ffff0c7224 */ /* 0x000fe200078e0010 */
[----:B------:R-:W-:Y:S01]  /*09a0*/  MOV R14, R21 ;  /* 0x00000015000e7202 */ /* 0x000fe20000000f00 */
[----:B------:R-:W-:Y:S02]  /*09b0*/  IMAD.MOV.U32 R11, RZ, RZ, R7 ;  /* 0x000000ffff0b7224 */ /* 0x000fe400078e0007 */
[----:B------:R-:W-:Y:S01]  /*09c0*/  IMAD.MOV.U32 R22, RZ, RZ, R20 ;  /* 0x000000ffff167224 */ /* 0x000fe200078e0014 */
[----:B---3--:R1:W-:Y:S04]  /*09d0*/  STG.E desc[UR4][R24.64], R15 ;  /* 0x0000000f18007986 */ /* 0x0083e8000c101904 */
[----:B--2---:R1:W-:Y:S02]  /*09e0*/  STG.E desc[UR4][R18.64], R13 ;  /* 0x0000000d12007986 */ /* 0x0043e4000c101904 */
.L_x_70:
[----:B------:R-:W-:Y:S05]  /*09f0*/  BSYNC.RECONVERGENT B0 ;  /* 0x0000000000007941 */ /* 0x000fea0003800200 */
.L_x_69:
[----:B------:R-:W-:Y:S01]  /*0a00*/  VIADD R0, R0, 0x60 ;  /* 0x0000006000007836 */ /* 0x000fe20000000000 */
[----:B------:R-:W-:Y:S01]  /*0a10*/  IADD3 R23, PT, PT, R23, 0x2, RZ ;  /* 0x0000000217177810 */ /* 0x000fe20007ffe0ff */
[----:B------:R-:W-:Y:S01]  /*0a20*/  VIADD R6, R6, 0x60 ;  /* 0x0000006006067836 */ /* 0x000fe20000000000 */
[----:B------:R-:W-:Y:S06]  /*0a30*/  BRA `(.L_x_71) ;  /* 0xfffffff400fc7947 */ /* 0x000fec000383ffff */
.L_x_72:
        /* <DEDUP_REMOVED lines=12> */
.L_x_116:


//--------------------- .text._Z12genetic_stepPiPdS0_ --------------------------
	.section	.text._Z12genetic_stepPiPdS0_,"ax",@progbits
	.align	128
        .global         _Z12genetic_stepPiPdS0_
        .type           _Z12genetic_stepPiPdS0_,@function
        .size           _Z12genetic_stepPiPdS0_,(.L_x_117 - _Z12genetic_stepPiPdS0_)
        .other          _Z12genetic_stepPiPdS0_,@"STO_CUDA_ENTRY STV_DEFAULT"
_Z12genetic_stepPiPdS0_:
.text._Z12genetic_stepPiPdS0_:
[----:B------:R-:W-:Y:S01]  /*0000*/  LDC R1, c[0x0][0x37c] ;  /* 0x0000df00ff017b82 */ /* 0x000fe20000000800 */
[----:B------:R-:W0:Y:S01]  /*0010*/  S2R R5, SR_CTAID.X ;  /* 0x0000000000057919 */ /* 0x000e220000002500 */
[----:B------:R-:W0:Y:S02]  /*0020*/  S2R R0, SR_TID.X ;  /* 0x0000000000007919 */ /* 0x000e240000002100 */
[----:B0-----:R-:W-:-:S04]  /*0030*/  IMAD R4, R5, 0x40, R0 ;  /* 0x0000004005047824 */ /* 0x001fc800078e0200 */
[----:B------:R-:W-:-:S05]  /*0040*/  IMAD.SHL.U32 R4, R4, 0x20, RZ ;  /* 0x0000002004047824 */ /* 0x000fca00078e00ff */
[----:B------:R-:W-:-:S13]  /*0050*/  ISETP.GT.AND P0, PT, R4, 0x3ff, PT ;  /* 0x000003ff0400780c */ /* 0x000fda0003f04270 */
[----:B------:R-:W-:Y:S05]  /*0060*/  @P0 EXIT ;  /* 0x000000000000094d */ /* 0x000fea0003800000 */
[----:B------:R-:W0:Y:S01]  /*0070*/  LDC.64 R20, c[0x0][0x380] ;  /* 0x0000e000ff147b82 */ /* 0x000e220000000a00 */
[----:B------:R-:W-:Y:S01]  /*0080*/  IMAD R3, R4, 0x30, RZ ;  /* 0x0000003004037824 */ /* 0x000fe200078e02ff */
[----:B------:R-:W1:Y:S01]  /*0090*/  LDCU.64 UR6, c[0x0][0x358] ;  /* 0x00006b00ff0677ac */ /* 0x000e620008000a00 */
[----:B------:R-:W-:Y:S02]  /*00a0*/  UMOV UR4, URZ ;  /* 0x000000ff00047c82 */ /* 0x000fe40008000000 */
[----:B01----:R-:W-:-:S07]  /*00b0*/  IMAD.WIDE R20, R3, 0x4, R20 ;  /* 0x0000000403147825 */ /* 0x003fce00078e0214 */
.L_x_77:
[----:B------:R-:W-:Y:S01]  /*00c0*/  UIADD3 UR4, UPT, UPT, UR4, 0x1, URZ ;  /* 0x0000000104047890 */ /* 0x000fe2000fffe0ff */
[----:B------:R-:W-:-:S03]  /*00d0*/  UMOV UR5, URZ ;  /* 0x000000ff00057c82 */ /* 0x000fc60008000000 */
[----:B-1----:R-:W-:-:S11]  /*00e0*/  UISETP.NE.AND UP0, UPT, UR4, 0x20, UPT ;  /* 0x000000200400788c */ /* 0x002fd6000bf05270 */
.L_x_76:
        /* <DEDUP_REMOVED lines=14> */
[----:B------:R-:W-:-:S03]  /*01d0*/  MOV R10, RZ ;  /* 0x000000ff000a7202 */ /* 0x000fc60000000f00 */
[----:B------:R0:W-:Y:S04]  /*01e0*/  STG.E.64 desc[UR6][R2.64+0x8], R6 ;  /* 0x0000080602007986 */ /* 0x0001e8000c101b06 */
.L_x_75:
[----:B01----:R-:W-:-:S04]  /*01f0*/  IMAD R3, R28, 0x30, R10 ;  /* 0x000000301c037824 */ /* 0x003fc800078e020a */
[----:B------:R-:W-:-:S05]  /*0200*/  IMAD.WIDE.U32 R2, R3, 0x4, R20 ;  /* 0x0000000403027825 */ /* 0x000fca00078e0014 */
        /* <DEDUP_REMOVED lines=31> */
[----:B------:R-:W5:Y:S01]  /*0400*/  LDG.E R24, desc[UR6][R2.64+0x3c] ;  /* 0x00003c0602187981 */ /* 0x000f62000c1e1900 */
[----:B------:R-:W-:-:S05]  /*0410*/  VIADD R10, R10, 0x10 ;  /* 0x000000100a0a7836 */ /* 0x000fca0000000000 */
[----:B------:R-:W-:Y:S01]  /*0420*/  ISETP.NE.AND P0, PT, R10, 0x30, PT ;  /* 0x000000300a00780c */ /* 0x000fe20003f05270 */
[----:B--2---:R1:W-:Y:S04]  /*0430*/  STG.E desc[UR6][R2.64], R9 ;  /* 0x0000000902007986 */ /* 0x0043e8000c101906 */
[----:B---3--:R1:W-:Y:S04]  /*0440*/  STG.E desc[UR6][R2.64+0xc0], R7 ;  /* 0x0000c00702007986 */ /* 0x0083e8000c101906 */
[----:B----4-:R1:W-:Y:S04]  /*0450*/  STG.E desc[UR6][R2.64+0x4], R13 ;  /* 0x0000040d02007986 */ /* 0x0103e8000c101906 */
[----:B-----5:R1:W-:Y:S04]  /*0460*/  STG.E desc[UR6][R2.64+0xc4], R11 ;  /* 0x0000c40b02007986 */ /* 0x0203e8000c101906 */
[----:B------:R1:W-:Y:S04]  /*0470*/  STG.E desc[UR6][R2.64+0x8], R17 ;  /* 0x0000081102007986 */ /* 0x0003e8000c101906 */
        /* <DEDUP_REMOVED lines=26> */
[----:B------:R1:W-:Y:S01]  /*0620*/  STG.E desc[UR6][R2.64+0xfc], R24 ;  /* 0x0000fc1802007986 */ /* 0x0003e2000c101906 */
[----:B------:R-:W-:Y:S05]  /*0630*/  @P0 BRA `(.L_x_75) ;  /* 0xfffffff800ec0947 */ /* 0x000fea000383ffff */
.L_x_74:
[----:B------:R-:W-:Y:S05]  /*0640*/  BSYNC.RECONVERGENT B0 ;  /* 0x0000000000007941 */ /* 0x000fea0003800200 */
.L_x_73:
[----:B------:R-:W-:Y:S05]  /*0650*/  BRA.U UP1, `(.L_x_76) ;  /* 0xfffffff901a47547 */ /* 0x000fea000b83ffff */
[----:B------:R-:W-:Y:S05]  /*0660*/  BRA.U UP0, `(.L_x_77) ;  /* 0xfffffff900947547 */ /* 0x000fea000b83ffff */
[----:B------:R-:W-:Y:S01]  /*0670*/  IMAD R4, R5, 0x40, R0 ;  /* 0x0000004005047824 */ /* 0x000fe200078e0200 */
[----:B------:R-:W-:Y:S01]  /*0680*/  UMOV UR4, 0x9999999a ;  /* 0x9999999a00047882 */ /* 0x000fe20000000000 */
[----:B------:R-:W-:Y:S01]  /*0690*/  UMOV UR5, 0x3fc99999 ;  /* 0x3fc9999900057882 */ /* 0x000fe20000000000 */
[----:B-1----:R-:W-:Y:S01]  /*06a0*/  MOV R22, 0x66666666 ;  /* 0x6666666600167802 */ /* 0x002fe20000000f00 */
[----:B------:R-:W-:Y:S02]  /*06b0*/  VIADD R4, R4, 0x1 ;  /* 0x0000000104047836 */ /* 0x000fe40000000000 */
[----:B------:R-:W-:Y:S02]  /*06c0*/  IMAD.MOV.U32 R23, RZ, RZ, 0x3fe66666 ;  /* 0x3fe66666ff177424 */ /* 0x000fe400078e00ff */
[----:B------:R-:W0:Y:S02]  /*06d0*/  I2F.F64 R2, R4 ;  /* 0x0000000400027312 */ /* 0x000e240000201c00 */
[----:B0-----:R-:W-:Y:S01]  /*06e0*/  DMUL R2, R2, UR4 ;  /* 0x0000000402027c28 */ /* 0x001fe20008000000 */
[----:B------:R-:W-:Y:S01]  /*06f0*/  UMOV UR4, 0x0 ;  /* 0x0000000000047882 */ /* 0x000fe20000000000 */
[----:B------:R-:W-:-:S06]  /*0700*/  UMOV UR5, 0x3fa00000 ;  /* 0x3fa0000000057882 */ /* 0x000fcc0000000000 */
[----:B------:R-:W-:Y:S01]  /*0710*/  DFMA R22, R2, UR4, R22 ;  /* 0x0000000402167c2b */ /* 0x000fe20008000016 */
[----:B------:R-:W-:-:S06]  /*0720*/  CS2R R2, SR_CLOCKLO ;  /* 0x0000000000027805 */ /* 0x000fcc0000015000 */
[----:B------:R-:W-:Y:S01]  /*0730*/  IADD3 R0, P0, PT, R0, R2, RZ ;  /* 0x0000000200007210 */ /* 0x000fe20007f1e0ff */
[----:B------:R-:W-:Y:S02]  /*0740*/  IMAD.MOV.U32 R24, RZ, RZ, RZ ;  /* 0x000000ffff187224 */ /* 0x000fe400078e00ff */
[----:B------:R-:W-:Y:S01]  /*0750*/  IMAD.MOV.U32 R6, RZ, RZ, 0x10 ;  /* 0x00000010ff067424 */ /* 0x000fe200078e00ff */
[----:B------:R-:W-:Y:S01]  /*0760*/  LOP3.LUT R0, R0, 0xaad26b49, RZ, 0x3c, !PT ;  /* 0xaad26b4900007812 */ /* 0x000fe200078e3cff */
[----:B------:R-:W-:Y:S02]  /*0770*/  IMAD.X R2, RZ, RZ, R3, P0 ;  /* 0x000000ffff027224 */ /* 0x000fe400000e0603 */
[----:B------:R-:W-:Y:S02]  /*0780*/  IMAD.MOV.U32 R7, RZ, RZ, 0x10 ;  /* 0x00000010ff077424 */ /* 0x000fe400078e00ff */
[----:B------:R-:W-:Y:S01]  /*0790*/  IMAD R8, R0, 0x4182bed5, RZ ;  /* 0x4182bed500087824 */ /* 0x000fe200078e02ff */
[----:B------:R-:W-:Y:S01]  /*07a0*/  LOP3.LUT R2, R2, 0xf7dcefdd, RZ, 0x3c, !PT ;  /* 0xf7dcefdd02027812 */ /* 0x000fe200078e3cff */
[----:B------:R-:W-:-:S02]  /*07b0*/  IMAD.MOV.U32 R9, RZ, RZ, RZ ;  /* 0x000000ffff097224 */ /* 0x000fc400078e00ff */
[C---:B------:R-:W-:Y:S01]  /*07c0*/  VIADD R17, R8.reuse, 0x75bcd15 ;  /* 0x075bcd1508117836 */ /* 0x040fe20000000000 */
[----:B------:R-:W-:Y:S01]  /*07d0*/  IADD3 R0, PT, PT, R8, 0x583f19, RZ ;  /* 0x00583f1908007810 */ /* 0x000fe20007ffe0ff */
[----:B------:R-:W-:-:S03]  /*07e0*/  IMAD R11, R2, -0x658354e5, RZ ;  /* 0x9a7cab1b020b7824 */ /* 0x000fc600078e02ff */
[----:B------:R-:W-:Y:S01]  /*07f0*/  SHF.R.U32.HI R3, RZ, 0x2, R17 ;  /* 0x00000002ff037819 */ /* 0x000fe20000011611 */
[----:B------:R-:W-:Y:S02]  /*0800*/  IMAD.SHL.U32 R5, R0, 0x10, RZ ;  /* 0x0000001000057824 */ /* 0x000fe400078e00ff */
[C---:B------:R-:W-:Y:S01]  /*0810*/  IMAD.IADD R15, R8.reuse, 0x1, R11 ;  /* 0x00000001080f7824 */ /* 0x040fe200078e020b */
[----:B------:R-:W-:Y:S01]  /*0820*/  LOP3.LUT R3, R3, R17, RZ, 0x3c, !PT ;  /* 0x0000001103037212 */ /* 0x000fe200078e3cff */
[----:B------:R-:W-:Y:S01]  /*0830*/  IMAD.MOV.U32 R12, RZ, RZ, R0 ;  /* 0x000000ffff0c7224 */ /* 0x000fe200078e0000 */
[----:B------:R-:W-:-:S03]  /*0840*/  LOP3.LUT R8, R8, 0x159a55e5, RZ, 0x3c, !PT ;  /* 0x159a55e508087812 */ /* 0x000fc600078e3cff */
[----:B------:R-:W-:Y:S02]  /*0850*/  IMAD.SHL.U32 R2, R3, 0x2, RZ ;  /* 0x0000000203027824 */ /* 0x000fe400078e00ff */
[----:B------:R-:W-:-:S03]  /*0860*/  IMAD.MOV.U32 R13, RZ, RZ, R8 ;  /* 0x000000ffff0d7224 */ /* 0x000fc600078e0008 */
[----:B------:R-:W-:Y:S01]  /*0870*/  LOP3.LUT R4, R0, R5, R2, 0x96, !PT ;  /* 0x0000000500047212 */ /* 0x000fe200078e9602 */
[----:B------:R-:W-:Y:S01]  /*0880*/  IMAD.MOV.U32 R5, RZ, RZ, 0x2f800000 ;  /* 0x2f800000ff057424 */ /* 0x000fe200078e00ff */
[C---:B------:R-:W-:Y:S01]  /*0890*/  IADD3 R2, PT, PT, R15.reuse, 0x6a788e, RZ ;  /* 0x006a788e0f027810 */ /* 0x040fe20007ffe0ff */
[----:B------:R-:W-:Y:S01]  /*08a0*/  VIADD R15, R15, 0x64f0c9 ;  /* 0x0064f0c90f0f7836 */ /* 0x000fe20000000000 */
[----:B------:R-:W-:-:S05]  /*08b0*/  LOP3.LUT R3, R4, R3, RZ, 0x3c, !PT ;  /* 0x0000000304037212 */ /* 0x000fca00078e3cff */
[----:B------:R-:W-:-:S05]  /*08c0*/  IMAD.IADD R4, R3, 0x1, R2 ;  /* 0x0000000103047824 */ /* 0x000fca00078e0202 */
[----:B------:R-:W-:-:S05]  /*08d0*/  I2FP.F32.U32 R4, R4 ;  /* 0x0000000400047245 */ /* 0x000fca0000201000 */
[----:B------:R-:W-:-:S04]  /*08e0*/  FFMA R4, R4, R5, 1.1641532182693481445e-10 ;  /* 0x2f00000004047423 */ /* 0x000fc80000000005 */
[----:B------:R-:W-:-:S06]  /*08f0*/  FMUL R10, R4, 48 ;  /* 0x42400000040a7820 */ /* 0x000fcc0000400000 */
[----:B------:R-:W0:Y:S02]  /*0900*/  F2I.TRUNC.NTZ R10, R10 ;  /* 0x0000000a000a7305 */ /* 0x000e24000020f100 */
[----:B0-----:R-:W-:-:S05]  /*0910*/  IMAD.HI R4, R10, 0x2aaaaaab, RZ ;  /* 0x2aaaaaab0a047827 */ /* 0x001fca00078e02ff */
[----:B------:R-:W-:-:S04]  /*0920*/  SHF.R.U32.HI R5, RZ, 0x1f, R4 ;  /* 0x0000001fff057819 */ /* 0x000fc80000011604 */
[----:B------:R-:W-:Y:S02]  /*0930*/  LEA.HI R5, R4, R5, RZ, 0x1d ;  /* 0x0000000504057211 */ /* 0x000fe400078fe8ff */
[----:B------:R-:W-:-:S03]  /*0940*/  MOV R4, 0x1f ;  /* 0x0000001f00047802 */ /* 0x000fc60000000f00 */
[----:B------:R-:W-:Y:S01]  /*0950*/  IMAD R5, R5, -0x30, R10 ;  /* 0xffffffd005057824 */ /* 0x000fe200078e020a */
[C---:B------:R-:W-:Y:S02]  /*0960*/  IADD3 R10, PT, PT, R11.reuse, 0x1f123bb5, RZ ;  /* 0x1f123bb50b0a7810 */ /* 0x040fe40007ffe0ff */
[----:B------:R-:W-:-:S03]  /*0970*/  LOP3.LUT R11, R11, 0x5491333, RZ, 0x3c, !PT ;  /* 0x054913330b0b7812 */ /* 0x000fc600078e3cff */
[----:B------:R-:W-:Y:S01]  /*0980*/  IMAD.MOV.U32 R16, RZ, RZ, R10 ;  /* 0x000000ffff107224 */ /* 0x000fe200078e000a */
[----:B------:R-:W-:-:S07]  /*0990*/  MOV R14, R11 ;  /* 0x0000000b000e7202 */ /* 0x000fce0000000f00 */
.L_x_100:
[----:B------:R-:W-:Y:S01]  /*09a0*/  ISETP.GE.AND P0, PT, R9, R6, PT ;  /* 0x000000060900720c */ /* 0x000fe20003f06270 */
[----:B------:R-:W-:Y:S01]  /*09b0*/  VIADD R15, R15, 0x587c5 ;  /* 0x000587c50f0f7836 */ /* 0x000fe20000000000 */
[----:B------:R-:W-:Y:S01]  /*09c0*/  SHF.R.U32.HI R26, RZ, 0x2, R17 ;  /* 0x00000002ff1a7819 */ /* 0x000fe20000011611 */
[----:B------:R-:W-:Y:S01]  /*09d0*/  BSSY.RECONVERGENT B1, `(.L_x_78) ;  /* 0x00000ed000017945 */ /* 0x000fe20003800200 */
[----:B------:R-:W-:Y:S02]  /*09e0*/  ISETP.NE.AND P1, PT, R6, 0x1e, P0 ;  /* 0x0000001e0600780c */ /* 0x000fe40000725270 */
[----:B------:R-:W-:-:S11]  /*09f0*/  LOP3.LUT R26, R26, R17, RZ, 0x3c, !PT ;  /* 0x000000111a1a7212 */ /* 0x000fd600078e3cff */
[----:B------:R-:W-:Y:S01]  /*0a00*/  @P1 VIADD R7, R7, 0xfffffffe ;  /* 0xfffffffe07071836 */ /* 0x000fe20000000000 */
[----:B------:R-:W-:-:S04]  /*0a10*/  @P0 ISETP.NE.AND P1, PT, R6, 0x1e, PT ;  /* 0x0000001e0600080c */ /* 0x000fc80003f25270 */
[-C--:B0123--:R-:W-:Y:S02]  /*0a20*/  IABS R29, R7.reuse ;  /* 0x00000007001d7213 */ /* 0x08ffe40000000000 */
[----:B------:R-:W-:Y:S02]  /*0a30*/  @P0 SEL R24, R24, RZ, P1 ;  /* 0x000000ff18180207 */ /* 0x000fe40000800000 */
[----:B------:R-:W0:Y:S01]  /*0a40*/  I2F.RP R25, R29 ;  /* 0x0000001d00197306 */ /* 0x000e220000209400 */
[----:B------:R-:W-:Y:S02]  /*0a50*/  IABS R27, R7 ;  /* 0x00000007001b7213 */ /* 0x000fe40000000000 */
[----:B------:R-:W-:-:S03]  /*0a60*/  ISETP.GE.AND P3, PT, R24, RZ, PT ;  /* 0x000000ff1800720c */ /* 0x000fc60003f66270 */
[----:B------:R-:W-:Y:S02]  /*0a70*/  IMAD.MOV R27, RZ, RZ, -R27 ;  /* 0x000000ffff1b7224 */ /* 0x000fe400078e0a1b */
[----:B0-----:R-:W0:Y:S02]  /*0a80*/  MUFU.RCP R25, R25 ;  /* 0x0000001900197308 */ /* 0x001e240000001000 */
[----:B0-----:R-:W-:Y:S01]  /*0a90*/  VIADD R18, R25, 0xffffffe ;  /* 0x0ffffffe19127836 */ /* 0x001fe20000000000 */
[----:B------:R-:W-:-:S05]  /*0aa0*/  IABS R25, R24 ;  /* 0x0000001800197213 */ /* 0x000fca0000000000 */
[----:B------:R0:W1:Y:S02]  /*0ab0*/  F2I.FTZ.U32.TRUNC.NTZ R19, R18 ;  /* 0x0000001200137305 */ /* 0x000064000021f000 */
[----:B0-----:R-:W-:Y:S01]  /*0ac0*/  IMAD.MOV.U32 R18, RZ, RZ, RZ ;  /* 0x000000ffff127224 */ /* 0x001fe200078e00ff */
[----:B-1----:R-:W-:-:S05]  /*0ad0*/  IADD3 R28, PT, PT, RZ, -R19, RZ ;  /* 0x80000013ff1c7210 */ /* 0x002fca0007ffe0ff */
[----:B------:R-:W-:-:S04]  /*0ae0*/  IMAD R17, R28, R29, RZ ;  /* 0x0000001d1c117224 */ /* 0x000fc800078e02ff */
[----:B------:R-:W-:-:S04]  /*0af0*/  IMAD.HI.U32 R18, R19, R17, R18 ;  /* 0x0000001113127227 */ /* 0x000fc800078e0012 */
[----:B------:R-:W-:Y:S01]  /*0b00*/  IMAD.MOV.U32 R17, RZ, RZ, R13 ;  /* 0x000000ffff117224 */ /* 0x000fe200078e000d */
[----:B------:R-:W-:Y:S01]  /*0b10*/  MOV R13, R16 ;  /* 0x00000010000d7202 */ /* 0x000fe20000000f00 */
[----:B------:R-:W-:Y:S02]  /*0b20*/  IMAD.MOV.U32 R16, RZ, RZ, R14 ;  /* 0x000000ffff107224 */ /* 0x000fe400078e000e */
[----:B------:R-:W-:Y:S02]  /*0b30*/  IMAD.MOV.U32 R14, RZ, RZ, R12 ;  /* 0x000000ffff0e7224 */ /* 0x000fe400078e000c */
[----:B------:R-:W-:Y:S02]  /*0b40*/  IMAD.SHL.U32 R12, R26, 0x2, RZ ;  /* 0x000000021a0c7824 */ /* 0x000fe400078e00ff */
[----:B------:R-:W-:Y:S01]  /*0b50*/  IMAD.HI.U32 R18, R18, R25, RZ ;  /* 0x0000001912127227 */ /* 0x000fe200078e00ff */
[----:B------:R-:W-:-:S03]  /*0b60*/  SHF.L.U32 R19, R14, 0x4, RZ ;  /* 0x000000040e137819 */ /* 0x000fc600000006ff */
[----:B------:R-:W-:Y:S01]  /*0b70*/  IMAD R18, R18, R27, R25 ;  /* 0x0000001b12127224 */ /* 0x000fe200078e0219 */
[----:B------:R-:W-:-:S04]  /*0b80*/  LOP3.LUT R19, R14, R19, R12, 0x96, !PT ;  /* 0x000000130e137212 */ /* 0x000fc800078e960c */
[----:B------:R-:W-:Y:S01]  /*0b90*/  LOP3.LUT R12, R19, R26, RZ, 0x3c, !PT ;  /* 0x0000001a130c7212 */ /* 0x000fe200078e3cff */
[----:B------:R-:W-:Y:S01]  /*0ba0*/  IMAD.MOV.U32 R26, RZ, RZ, 0x2f800000 ;  /* 0x2f800000ff1a7424 */ /* 0x000fe200078e00ff */
[----:B------:R-:W-:-:S03]  /*0bb0*/  ISETP.GT.U32.AND P2, PT, R29, R18, PT ;  /* 0x000000121d00720c */ /* 0x000fc60003f44070 */
[----:B------:R-:W-:-:S05]  /*0bc0*/  IMAD.IADD R19, R12, 0x1, R15 ;  /* 0x000000010c137824 */ /* 0x000fca00078e020f */
[----:B------:R-:W-:-:S05]  /*0bd0*/  I2FP.F32.U32 R19, R19 ;  /* 0x0000001300137245 */ /* 0x000fca0000201000 */
[----:B------:R-:W-:Y:S01]  /*0be0*/  FFMA R26, R19, R26, 1.1641532182693481445e-10 ;  /* 0x2f000000131a7423 */ /* 0x000fe2000000001a */
[----:B------:R-:W-:Y:S01]  /*0bf0*/  @!P2 IADD3 R18, PT, PT, R18, -R29, RZ ;  /* 0x8000001d1212a210 */ /* 0x000fe20007ffe0ff */
[----:B------:R-:W-:Y:S01]  /*0c00*/  @P0 VIADD R19, R6, 0x2 ;  /* 0x0000000206130836 */ /* 0x000fe20000000000 */
[----:B------:R-:W-:Y:S02]  /*0c10*/  ISETP.NE.AND P2, PT, R7, RZ, PT ;  /* 0x000000ff0700720c */ /* 0x000fe40003f45270 */
[----:B------:R-:W-:Y:S01]  /*0c20*/  ISETP.GT.U32.AND P4, PT, R29, R18, PT ;  /* 0x000000121d00720c */ /* 0x000fe20003f84070 */
[----:B------:R-:W0:Y:S01]  /*0c30*/  F2F.F64.F32 R26, R26 ;  /* 0x0000001a001a7310 */ /* 0x000e220000201800 */
[----:B------:R-:W-:-:S11]  /*0c40*/  @P0 SEL R6, R19, 0x1e, P1 ;  /* 0x0000001e13060807 */ /* 0x000fd60000800000 */
[----:B------:R-:W-:Y:S01]  /*0c50*/  @!P4 IMAD.IADD R18, R18, 0x1, -R29 ;  /* 0x000000011212c824 */ /* 0x000fe200078e0a1d */
[----:B0-----:R-:W-:-:S03]  /*0c60*/  DSETP.GT.AND P4, PT, R22, R26, PT ;  /* 0x0000001a1600722a */ /* 0x001fc60003f84000 */
[----:B------:R-:W-:Y:S01]  /*0c70*/  @!P3 IMAD.MOV R18, RZ, RZ, -R18 ;  /* 0x000000ffff12b224 */ /* 0x000fe200078e0a12 */
[----:B------:R-:W-:-:S10]  /*0c80*/  @!P2 LOP3.LUT R18, RZ, R7, RZ, 0x33, !PT ;  /* 0x00000007ff12a212 */ /* 0x000fd400078e33ff */
[----:B------:R-:W-:Y:S05]  /*0c90*/  @!P4 BRA `(.L_x_79) ;  /* 0x0000000c0000c947 */ /* 0x000fea0003800000 */
[----:B------:R-:W-:-:S04]  /*0ca0*/  IMAD R25, R18, 0x30, RZ ;  /* 0x0000003012197824 */ /* 0x000fc800078e02ff */
[----:B------:R-:W-:-:S04]  /*0cb0*/  IMAD.WIDE R24, R25, 0x4, R20 ;  /* 0x0000000419187825 */ /* 0x000fc800078e0214 */
[----:B------:R-:W-:-:S06]  /*0cc0*/  IMAD.WIDE R28, R5, 0x4, R24 ;  /* 0x00000004051c7825 */ /* 0x000fcc00078e0218 */
[----:B------:R-:W2:Y:S01]  /*0cd0*/  LDG.E R29, desc[UR6][R28.64] ;  /* 0x000000061c1d7981 */ /* 0x000ea2000c1e1900 */
[----:B------:R-:W-:Y:S01]  /*0ce0*/  IMAD R27, R4, 0x30, RZ ;  /* 0x00000030041b7824 */ /* 0x000fe200078e02ff */
[----:B------:R-:W-:Y:S01]  /*0cf0*/  BSSY.RECONVERGENT B0, `(.L_x_80) ;  /* 0x00000b8000007945 */ /* 0x000fe20003800200 */
[----:B------:R-:W-:Y:S01]  /*0d00*/  MOV R19, RZ ;  /* 0x000000ff00137202 */ /* 0x000fe20000000f00 */
[----:B------:R-:W-:Y:S01]  /*0d10*/  IMAD.MOV.U32 R35, RZ, RZ, 0x1 ;  /* 0x00000001ff237424 */ /* 0x000fe200078e00ff */
[----:B------:R-:W-:Y:S01]  /*0d20*/  MOV R37, R11 ;  /* 0x0000000b00257202 */ /* 0x000fe20000000f00 */
[----:B------:R-:W-:-:S04]  /*0d30*/  IMAD.WIDE R26, R27, 0x4, R20 ;  /* 0x000000041b1a7825 */ /* 0x000fc800078e0214 */
[----:B------:R-:W-:Y:S02]  /*0d40*/  IMAD.MOV.U32 R34, RZ, RZ, R3 ;  /* 0x000000ffff227224 */ /* 0x000fe400078e0003 */
[----:B------:R-:W-:Y:S02]  /*0d50*/  IMAD.MOV.U32 R36, RZ, RZ, R0 ;  /* 0x000000ffff247224 */ /* 0x000fe400078e0000 */
[----:B------:R-:W-:Y:S02]  /*0d60*/  IMAD.MOV.U32 R38, RZ, RZ, R10 ;  /* 0x000000ffff267224 */ /* 0x000fe400078e000a */
[----:B------:R-:W-:Y:S02]  /*0d70*/  IMAD.MOV.U32 R40, RZ, RZ, R8 ;  /* 0x000000ffff287224 */ /* 0x000fe400078e0008 */
[----:B------:R-:W-:Y:S01]  /*0d80*/  IMAD.MOV.U32 R39, RZ, RZ, R2 ;  /* 0x000000ffff277224 */ /* 0x000fe200078e0002 */
[----:B--2---:R0:W-:Y:S06]  /*0d90*/  STG.E desc[UR6][R26.64], R29 ;  /* 0x0000001d1a007986 */ /* 0x0041ec000c101906 */
.L_x_99:
[----:B0123--:R-:W-:Y:S01]  /*0da0*/  MOV R29, 0x30 ;  /* 0x00000030001d7802 */ /* 0x00ffe20000000f00 */
[----:B------:R-:W-:-:S04]  /*0db0*/  IMAD.WIDE.U32 R32, R19, 0x4, R24 ;  /* 0x0000000413207825 */ /* 0x000fc800078e0018 */
[----:B------:R-:W-:-:S05]  /*0dc0*/  IMAD R28, R18, R29, 0x30 ;  /* 0x00000030121c7424 */ /* 0x000fca00078e021d */
[----:B------:R-:W-:-:S04]  /*0dd0*/  IADD3 R31, P0, PT, R28, R19, RZ ;  /* 0x000000131c1f7210 */ /* 0x000fc80007f1e0ff */
[----:B------:R-:W-:Y:S01]  /*0de0*/  LEA.HI.X.SX32 R41, R28, RZ, 0x1, P0 ;  /* 0x000000ff1c297211 */ /* 0x000fe200000f0eff */
[----:B------:R-:W-:Y:S01]  /*0df0*/  IMAD.WIDE R28, R35, 0x4, R26 ;  /* 0x00000004231c7825 */ /* 0x000fe200078e021a */
[----:B------:R-:W-:-:S04]  /*0e00*/  LEA R30, P0, R31, R20, 0x2 ;  /* 0x000000141f1e7211 */ /* 0x000fc800078010ff */
[----:B------:R-:W-:Y:S01]  /*0e10*/  LEA.HI.X R31, R31, R21, R41, 0x2, P0 ;  /* 0x000000151f1f7211 */ /* 0x000fe200000f1429 */
[----:B------:R0:W5:Y:S04]  /*0e20*/  LDG.E R42, desc[UR6][R28.64+-0x4] ;  /* 0xfffffc061c2a7981 */ /* 0x000168000c1e1900 */
[----:B------:R0:W5:Y:S04]  /*0e30*/  LDG.E R41, desc[UR6][R32.64] ;  /* 0x0000000620297981 */ /* 0x000168000c1e1900 */
[----:B------:R0:W5:Y:S01]  /*0e40*/  LDG.E R43, desc[UR6][R30.64] ;  /* 0x000000061e2b7981 */ /* 0x000162000c1e1900 */
[----:B------:R-:W-:Y:S01]  /*0e50*/  ISETP.GE.AND P2, PT, R35, 0x1, PT ;  /* 0x000000012300780c */ /* 0x000fe20003f46270 */
[----:B------:R-:W-:Y:S01]  /*0e60*/  BSSY.RECONVERGENT B2, `(.L_x_81) ;  /* 0x000001c000027945 */ /* 0x000fe20003800200 */
[----:B------:R-:W-:-:S02]  /*0e70*/  PRMT R44, RZ, 0x7610, R44 ;  /* 0x00007610ff2c7816 */ /* 0x000fc4000000002c */
[----:B------:R-:W-:-:S09]  /*0e80*/  PRMT R45, RZ, 0x7610, R45 ;  /* 0x00007610ff2d7816 */ /* 0x000fd2000000002d */
[----:B0-----:R-:W-:Y:S05]  /*0e90*/  @!P2 BRA `(.L_x_82) ;  /* 0x000000000060a947 */ /* 0x001fea0003800000 */
[----:B------:R-:W-:Y:S01]  /*0ea0*/  IMAD.MOV R47, RZ, RZ, -R35 ;  /* 0x000000ffff2f7224 */ /* 0x000fe200078e0a23 */
[----:B------:R-:W-:Y:S01]  /*0eb0*/  PRMT R45, RZ, 0x7610, R45 ;  /* 0x00007610ff2d7816 */ /* 0x000fe2000000002d */
[----:B------:R-:W-:Y:S01]  /*0ec0*/  IMAD.MOV.U32 R46, RZ, RZ, R26 ;  /* 0x000000ffff2e7224 */ /* 0x000fe200078e001a */
[----:B------:R-:W-:Y:S01]  /*0ed0*/  PRMT R44, RZ, 0x7610, R44 ;  /* 0x00007610ff2c7816 */ /* 0x000fe2000000002c */
[----:B------:R-:W-:-:S07]  /*0ee0*/  IMAD.MOV.U32 R31, RZ, RZ, R27 ;  /* 0x000000ffff1f7224 */ /* 0x000fce00078e001b */
.L_x_83:
[----:B------:R-:W-:-:S06]  /*0ef0*/  MOV R30, R46 ;  /* 0x0000002e001e7202 */ /* 0x000fcc0000000f00 */
[----:B------:R-:W2:Y:S02]  /*0f00*/  LDG.E R30, desc[UR6][R30.64] ;  /* 0x000000061e1e7981 */ /* 0x000ea4000c1e1900 */
[C---:B--2--5:R-:W-:Y:S02]  /*0f10*/  ISETP.NE.AND P0, PT, R30.reuse, R41, PT ;  /* 0x000000291e00720c */ /* 0x064fe40003f05270 */
[----:B------:R-:W-:Y:S02]  /*0f20*/  ISETP.NE.AND P1, PT, R30, R43, PT ;  /* 0x0000002b1e00720c */ /* 0x000fe40003f25270 */
[----:B------:R-:W-:Y:S01]  /*0f30*/  SEL R32, R44, 0x1, P0 ;  /* 0x000000012c207807 */ /* 0x000fe20000000000 */
[----:B------:R-:W-:Y:S01]  /*0f40*/  IMAD.MOV.U32 R44, RZ, RZ, 0x1 ;  /* 0x00000001ff2c7424 */ /* 0x000fe200078e00ff */
[----:B------:R-:W-:Y:S01]  /*0f50*/  SEL R33, R45, 0x1, P1 ;  /* 0x000000012d217807 */ /* 0x000fe20000800000 */
[----:B------:R-:W-:Y:S01]  /*0f60*/  IMAD.MOV.U32 R45, RZ, RZ, 0x1 ;  /* 0x00000001ff2d7424 */ /* 0x000fe200078e00ff */
[----:B------:R-:W-:-:S02]  /*0f70*/  LOP3.LUT P0, RZ, R32, 0xff, RZ, 0xc0, !PT ;  /* 0x000000ff20ff7812 */ /* 0x000fc4000780c0ff */
[----:B------:R-:W-:-:S04]  /*0f80*/  LOP3.LUT P1, RZ, R33, 0xff, RZ, 0xc0, !PT ;  /* 0x000000ff21ff7812 */ /* 0x000fc8000782c0ff */
[----:B------:R-:W-:-:S13]  /*0f90*/  PLOP3.LUT P0, PT, P0, P1, PT, 0x2f, 0xf2 ;  /* 0x0000000000f2781c */ /* 0x000fda0000702577 */
[----:B------:R-:W-:Y:S05]  /*0fa0*/  @!P0 BRA `(.L_x_82) ;  /* 0x00000000001c8947 */ /* 0x000fea0003800000 */
[----:B------:R-:W-:Y:S01]  /*0fb0*/  VIADD R47, R47, 0x1 ;  /* 0x000000012f2f7836 */ /* 0x000fe20000000000 */
[----:B------:R-:W-:Y:S02]  /*0fc0*/  IADD3 R46, P1, PT, R46, 0x4, RZ ;  /* 0x000000042e2e7810 */ /* 0x000fe40007f3e0ff */
[----:B------:R-:W-:Y:S02]  /*0fd0*/  PRMT R44, R32, 0x7610, R44 ;  /* 0x00007610202c7816 */ /* 0x000fe4000000002c */
[----:B------:R-:W-:Y:S02]  /*0fe0*/  ISETP.NE.AND P0, PT, R47, RZ, PT ;  /* 0x000000ff2f00720c */ /* 0x000fe40003f05270 */
[----:B------:R-:W-:Y:S02]  /*0ff0*/  PRMT R45, R33, 0x7610, R45 ;  /* 0x00007610212d7816 */ /* 0x000fe4000000002d */
[----:B------:R-:W-:-:S09]  /*1000*/  IADD3.X R31, PT, PT, RZ, R31, RZ, P1, !PT ;  /* 0x0000001fff1f7210 */ /* 0x000fd20000ffe4ff */
[----:B------:R-:W-:Y:S05]  /*1010*/  @P0 BRA `(.L_x_83) ;  /* 0xfffffffc00b40947 */ /* 0x000fea000383ffff */
.L_x_82:
[----:B------:R-:W-:Y:S05]  /*1020*/  BSYNC.RECONVERGENT B2 ;  /* 0x0000000000027941 */ /* 0x000fea0003800200 */
.L_x_81:
[----:B------:R-:W-:Y:S01]  /*1030*/  LOP3.LUT P0, RZ, R44, 0xff, RZ, 0xc0, !PT ;  /* 0x000000ff2cff7812 */ /* 0x000fe2000780c0ff */
[----:B------:R-:W-:Y:S01]  /*1040*/  BSSY.RECONVERGENT B3, `(.L_x_84) ;  /* 0x000007f000037945 */ /* 0x000fe20003800200 */
[----:B------:R-:W-:-:S04]  /*1050*/  LOP3.LUT P1, RZ, R45, 0xff, RZ, 0xc0, !PT ;  /* 0x000000ff2dff7812 */ /* 0x000fc8000782c0ff */
[----:B------:R-:W-:-:S13]  /*1060*/  PLOP3.LUT P3, PT, P0, P1, PT, 0x2f, 0xf2 ;  /* 0x0000000000f2781c */ /* 0x000fda0000762577 */
[----:B------:R-:W-:Y:S05]  /*1070*/  @P3 BRA `(.L_x_85) ;  /* 0x0000000400943947 */ /* 0x000fea0003800000 */
[----:B------:R-:W-:Y:S01]  /*1080*/  SHF.R.U32.HI R31, RZ, 0x2, R40 ;  /* 0x00000002ff1f7819 */ /* 0x000fe20000011628 */
[----:B------:R-:W-:Y:S02]  /*1090*/  IMAD.SHL.U32 R30, R34, 0x10, RZ ;  /* 0x00000010221e7824 */ /* 0x000fe400078e00ff */
[----:B------:R-:W-:Y:S01]  /*10a0*/  VIADD R39, R39, 0x587c5 ;  /* 0x000587c527277836 */ /* 0x000fe20000000000 */
[----:B------:R-:W-:-:S05]  /*10b0*/  LOP3.LUT R31, R31, R40, RZ, 0x3c, !PT ;  /* 0x000000281f1f7212 */ /* 0x000fca00078e3cff */
[----:B------:R-:W-:-:S05]  /*10c0*/  IMAD.SHL.U32 R32, R31, 0x2, RZ ;  /* 0x000000021f207824 */ /* 0x000fca00078e00ff */
[----:B------:R-:W-:-:S04]  /*10d0*/  LOP3.LUT R31, R31, R32, R30, 0x96, !PT ;  /* 0x000000201f1f7212 */ /* 0x000fc800078e961e */
[----:B------:R-:W-:Y:S01]  /*10e0*/  LOP3.LUT R32, R31, R34, RZ, 0x3c, !PT ;  /* 0x000000221f207212 */ /* 0x000fe200078e3cff */
[----:B------:R-:W-:-:S03]  /*10f0*/  IMAD.MOV.U32 R31, RZ, RZ, 0x2f800000 ;  /* 0x2f800000ff1f7424 */ /* 0x000fc600078e00ff */
[----:B------:R-:W-:-:S04]  /*1100*/  IADD3 R30, PT, PT, R32, R39, RZ ;  /* 0x00000027201e7210 */ /* 0x000fc80007ffe0ff */
[----:B------:R-:W-:-:S05]  /*1110*/  I2FP.F32.U32 R30, R30 ;  /* 0x0000001e001e7245 */ /* 0x000fca0000201000 */
[----:B------:R-:W-:-:S04]  /*1120*/  FFMA R30, R30, R31, 1.1641532182693481445e-10 ;  /* 0x2f0000001e1e7423 */ /* 0x000fc8000000001f */
[----:B------:R-:W-:-:S06]  /*1130*/  FMUL R40, R30, 48 ;  /* 0x424000001e287820 */ /* 0x000fcc0000400000 */
[----:B------:R-:W0:Y:S02]  /*1140*/  F2I.TRUNC.NTZ R40, R40 ;  /* 0x0000002800287305 */ /* 0x000e24000020f100 */
[----:B0-----:R-:W-:-:S05]  /*1150*/  IMAD.HI R30, R40, 0x2aaaaaab, RZ ;  /* 0x2aaaaaab281e7827 */ /* 0x001fca00078e02ff */
[----:B------:R-:W-:-:S04]  /*1160*/  SHF.R.U32.HI R31, RZ, 0x1f, R30 ;  /* 0x0000001fff1f7819 */ /* 0x000fc8000001161e */
[----:B------:R-:W-:-:S05]  /*1170*/  LEA.HI R31, R30, R31, RZ, 0x1d ;  /* 0x0000001f1e1f7211 */ /* 0x000fca00078fe8ff */
[----:B------:R-:W-:-:S04]  /*1180*/  IMAD R31, R31, -0x30, R40 ;  /* 0xffffffd01f1f7824 */ /* 0x000fc800078e0228 */
[----:B------:R-:W-:-:S05]  /*1190*/  IMAD.WIDE R30, R31, 0x4, R24 ;  /* 0x000000041f1e7825 */ /* 0x000fca00078e0218 */
[----:B-----5:R0:W5:Y:S01]  /*11a0*/  LDG.E R41, desc[UR6][R30.64] ;  /* 0x000000061e297981 */ /* 0x020162000c1e1900 */
[----:B------:R-:W-:Y:S01]  /*11b0*/  BSSY.RECONVERGENT B2, `(.L_x_86) ;  /* 0x0000049000027945 */ /* 0x000fe20003800200 */
[----:B------:R-:W-:-:S07]  /*11c0*/  IMAD.MOV.U32 R33, RZ, RZ, RZ ;  /* 0x000000ffff217224 */ /* 0x000fce00078e00ff */
.L_x_97:
[----:B------:R-:W-:Y:S01]  /*11d0*/  BSSY.RECONVERGENT B4, `(.L_x_87) ;  /* 0x0000027000047945 */ /* 0x000fe20003800200 */
[----:B------:R-:W-:-:S03]  /*11e0*/  PRMT R40, RZ, 0x7610, R40 ;  /* 0x00007610ff287816 */ /* 0x000fc60000000028 */
[----:B------:R-:W-:Y:S05]  /*11f0*/  @!P2 BRA `(.L_x_88) ;  /* 0x000000000090a947 */ /* 0x000fea0003800000 */
[----:B0-----:R-:W2:Y:S02]  /*1200*/  LDG.E R30, desc[UR6][R26.64] ;  /* 0x000000061a1e7981 */ /* 0x001ea4000c1e1900 */
[----:B--2--5:R-:W-:-:S13]  /*1210*/  ISETP.NE.AND P0, PT, R30, R41, PT ;  /* 0x000000291e00720c */ /* 0x024fda0003f05270 */
[----:B------:R-:W-:Y:S05]  /*1220*/  @!P0 BRA `(.L_x_89) ;  /* 0x0000000000208947 */ /* 0x000fea0003800000 */
[----:B------:R-:W-:-:S07]  /*1230*/  IMAD.MOV.U32 R43, RZ, RZ, RZ ;  /* 0x000000ffff2b7224 */ /* 0x000fce00078e00ff */
.L_x_90:
[----:B------:R-:W-:-:S04]  /*1240*/  IADD3 R43, PT, PT, R43, 0x1, RZ ;  /* 0x000000012b2b7810 */ /* 0x000fc80007ffe0ff */
[----:B------:R-:W-:-:S13]  /*1250*/  ISETP.NE.AND P0, PT, R43, R35, PT ;  /* 0x000000232b00720c */ /* 0x000fda0003f05270 */
[----:B------:R-:W-:Y:S05]  /*1260*/  @!P0 BRA `(.L_x_88) ;  /* 0x0000000000748947 */ /* 0x000fea0003800000 */
[----:B------:R-:W-:-:S06]  /*1270*/  IMAD.WIDE.U32 R30, R43, 0x4, R26 ;  /* 0x000000042b1e7825 */ /* 0x000fcc00078e001a */
[----:B------:R-:W2:Y:S02]  /*1280*/  LDG.E R30, desc[UR6][R30.64] ;  /* 0x000000061e1e7981 */ /* 0x000ea4000c1e1900 */
[----:B--2---:R-:W-:-:S13]  /*1290*/  ISETP.NE.AND P0, PT, R30, R41, PT ;  /* 0x000000291e00720c */ /* 0x004fda0003f05270 */
[----:B------:R-:W-:Y:S05]  /*12a0*/  @P0 BRA `(.L_x_90) ;  /* 0xfffffffc00e40947 */ /* 0x000fea000383ffff */
.L_x_89:
        /* <DEDUP_REMOVED lines=18> */
[----:B------:R1:W5:Y:S01]  /*13d0*/  LDG.E R41, desc[UR6][R30.64] ;  /* 0x000000061e297981 */ /* 0x000362000c1e1900 */
[----:B------:R-:W-:Y:S01]  /*13e0*/  IMAD.MOV.U32 R38, RZ, RZ, R37 ;  /* 0x000000ffff267224 */ /* 0x000fe200078e0025 */
[----:B------:R-:W-:Y:S01]  /*13f0*/  MOV R37, R36 ;  /* 0x0000002400257202 */ /* 0x000fe20000000f00 */
[----:B------:R-:W-:Y:S02]  /*1400*/  IMAD.MOV.U32 R36, RZ, RZ, R34 ;  /* 0x000000ffff247224 */ /* 0x000fe400078e0022 */
[----:B------:R-:W-:Y:S02]  /*1410*/  IMAD.MOV.U32 R34, RZ, RZ, R32 ;  /* 0x000000ffff227224 */ /* 0x000fe400078e0020 */
[----:B------:R-:W-:Y:S02]  /*1420*/  IMAD.MOV.U32 R40, RZ, RZ, 0x1 ;  /* 0x00000001ff287424 */ /* 0x000fe400078e00ff */
[----:B------:R-:W-:-:S07]  /*1430*/  IMAD.MOV.U32 R32, RZ, RZ, R42 ;  /* 0x000000ffff207224 */ /* 0x000fce00078e002a */
.L_x_88:
[----:B------:R-:W-:Y:S05]  /*1440*/  BSYNC.RECONVERGENT B4 ;  /* 0x0000000000047941 */ /* 0x000fea0003800200 */
.L_x_87:
[----:B------:R-:W-:Y:S01]  /*1450*/  ISETP.GE.U32.AND P0, PT, R33, 0x3e8, PT ;  /* 0x000003e82100780c */ /* 0x000fe20003f06070 */
[----:B------:R-:W-:-:S12]  /*1460*/  BSSY.RECONVERGENT B4, `(.L_x_91) ;  /* 0x0000019000047945 */ /* 0x000fd80003800200 */
[----:B------:R-:W-:Y:S05]  /*1470*/  @!P0 BRA `(.L_x_92) ;  /* 0x00000000005c8947 */ /* 0x000fea0003800000 */
[----:B------:R-:W-:-:S07]  /*1480*/  HFMA2 R43, -RZ, RZ, 0, 0 ;  /* 0x00000000ff2b7431 */ /* 0x000fce00000001ff */
.L_x_96:
[----:B01----:R-:W-:-:S05]  /*1490*/  IMAD.WIDE.U32 R30, R43, 0x4, R24 ;  /* 0x000000042b1e7825 */ /* 0x003fca00078e0018 */
[----:B-----5:R2:W5:Y:S01]  /*14a0*/  LDG.E R41, desc[UR6][R30.64] ;  /* 0x000000061e297981 */ /* 0x020562000c1e1900 */
[----:B------:R-:W-:Y:S01]  /*14b0*/  PRMT R40, RZ, 0x7610, R40 ;  /* 0x00007610ff287816 */ /* 0x000fe20000000028 */
[----:B------:R-:W-:Y:S06]  /*14c0*/  @!P2 BRA `(.L_x_92) ;  /* 0x000000000048a947 */ /* 0x000fec0003800000 */
[----:B--2---:R-:W2:Y:S01]  /*14d0*/  LDG.E R30, desc[UR6][R26.64] ;  /* 0x000000061a1e7981 */ /* 0x004ea2000c1e1900 */
[----:B------:R-:W-:Y:S01]  /*14e0*/  BSSY.RELIABLE B5, `(.L_x_93) ;  /* 0x000000c000057945 */ /* 0x000fe20003800100 */
[----:B--2--5:R-:W-:-:S13]  /*14f0*/  ISETP.NE.AND P0, PT, R30, R41, PT ;  /* 0x000000291e00720c */ /* 0x024fda0003f05270 */
[----:B------:R-:W-:Y:S05]  /*1500*/  @!P0 BRA `(.L_x_94) ;  /* 0x0000000000248947 */ /* 0x000fea0003800000 */
[----:B------:R-:W-:-:S07]  /*1510*/  IMAD.MOV.U32 R45, RZ, RZ, RZ ;  /* 0x000000ffff2d7224 */ /* 0x000fce00078e00ff */
.L_x_95:
[----:B------:R-:W-:-:S05]  /*1520*/  VIADD R45, R45, 0x1 ;  /* 0x000000012d2d7836 */ /* 0x000fca0000000000 */
[----:B------:R-:W-:-:S13]  /*1530*/  ISETP.NE.AND P0, PT, R45, R35, PT ;  /* 0x000000232d00720c */ /* 0x000fda0003f05270 */
[----:B------:R-:W-:Y:S05]  /*1540*/  @!P0 BREAK.RELIABLE B5 ;  /* 0x0000000000058942 */ /* 0x000fea0003800100 */
[----:B------:R-:W-:Y:S05]  /*1550*/  @!P0 BRA `(.L_x_92) ;  /* 0x0000000000248947 */ /* 0x000fea0003800000 */
[----:B------:R-:W-:-:S06]  /*1560*/  IMAD.WIDE.U32 R30, R45, 0x4, R26 ;  /* 0x000000042d1e7825 */ /* 0x000fcc00078e001a */
[----:B------:R-:W2:Y:S02]  /*1570*/  LDG.E R30, desc[UR6][R30.64] ;  /* 0x000000061e1e7981 */ /* 0x000ea4000c1e1900 */
[----:B--2---:R-:W-:-:S13]  /*1580*/  ISETP.NE.AND P0, PT, R30, R41, PT ;  /* 0x000000291e00720c */ /* 0x004fda0003f05270 */
[----:B------:R-:W-:Y:S05]  /*1590*/  @P0 BRA `(.L_x_95) ;  /* 0xfffffffc00e00947 */ /* 0x000fea000383ffff */
.L_x_94:
[----:B------:R-:W-:Y:S05]  /*15a0*/  BSYNC.RELIABLE B5 ;  /* 0x0000000000057941 */ /* 0x000fea0003800100 */
.L_x_93:
[----:B------:R-:W-:-:S04]  /*15b0*/  IADD3 R43, PT, PT, R43, 0x1, RZ ;  /* 0x000000012b2b7810 */ /* 0x000fc80007ffe0ff */
[----:B------:R-:W-:-:S13]  /*15c0*/  ISETP.NE.AND P0, PT, R43, 0x30, PT ;  /* 0x000000302b00780c */ /* 0x000fda0003f05270 */
[----:B------:R-:W-:Y:S05]  /*15d0*/  @P0 BRA `(.L_x_96) ;  /* 0xfffffffc00ac0947 */ /* 0x000fea000383ffff */
[----:B------:R-:W-:-:S07]  /*15e0*/  IMAD.MOV.U32 R40, RZ, RZ, 0x1 ;  /* 0x00000001ff287424 */ /* 0x000fce00078e00ff */
.L_x_92:
[----:B------:R-:W-:Y:S05]  /*15f0*/  BSYNC.RECONVERGENT B4 ;  /* 0x0000000000047941 */ /* 0x000fea0003800200 */
.L_x_91:
[----:B012---:R-:W-:Y:S01]  /*1600*/  PRMT R30, R40, 0x9910, RZ ;  /* 0x00009910281e7816 */ /* 0x007fe200000000ff */
[----:B------:R-:W-:-:S03]  /*1610*/  VIADD R33, R33, 0x1 ;  /* 0x0000000121217836 */ /* 0x000fc60000000000 */
[----:B------:R-:W-:-:S13]  /*1620*/  ISETP.NE.AND P0, PT, R30, RZ, PT ;  /* 0x000000ff1e00720c */ /* 0x000fda0003f05270 */
[----:B------:R-:W-:Y:S05]  /*1630*/  @P0 BRA `(.L_x_97) ;  /* 0xfffffff800e40947 */ /* 0x000fea000383ffff */
[----:B------:R-:W-:Y:S05]  /*1640*/  BSYNC.RECONVERGENT B2 ;  /* 0x0000000000027941 */ /* 0x000fea0003800200 */
.L_x_86:
[----:B-----5:R0:W-:Y:S01]  /*1650*/  STG.E desc[UR6][R28.64], R41 ;  /* 0x000000291c007986 */ /* 0x0201e2000c101906 */
[----:B------:R-:W-:Y:S01]  /*1660*/  IMAD.MOV.U32 R40, RZ, RZ, R38 ;  /* 0x000000ffff287224 */ /* 0x000fe200078e0026 */
[----:B------:R-:W-:Y:S01]  /*1670*/  IADD3 R35, PT, PT, R35, 0x1, RZ ;  /* 0x0000000123237810 */ /* 0x000fe20007ffe0ff */
[----:B------:R-:W-:Y:S01]  /*1680*/  IMAD.MOV.U32 R38, RZ, RZ, R37 ;  /* 0x000000ffff267224 */ /* 0x000fe200078e0025 */
[----:B------:R-:W-:Y:S01]  /*1690*/  MOV R37, R36 ;  /* 0x0000002400257202 */ /* 0x000fe20000000f00 */
[----:B------:R-:W-:Y:S02]  /*16a0*/  IMAD.MOV.U32 R36, RZ, RZ, R34 ;  /* 0x000000ffff247224 */ /* 0x000fe400078e0022 */
[----:B------:R-:W-:Y:S01]  /*16b0*/  IMAD.MOV.U32 R34, RZ, RZ, R32 ;  /* 0x000000ffff227224 */ /* 0x000fe200078e0020 */
[----:B------:R-:W-:Y:S06]  /*16c0*/  BRA `(.L_x_98) ;  /* 0x0000000000587947 */ /* 0x000fec0003800000 */
.L_x_85:
[----:B------:R-:W-:-:S13]  /*16d0*/  PLOP3.LUT P2, PT, P0, P1, PT, 0x8f, 0xf8 ;  /* 0x0000000000f8781c */ /* 0x000fda0000743177 */
[----:B-----5:R1:W-:Y:S01]  /*16e0*/  @!P2 STG.E desc[UR6][R28.64], R43 ;  /* 0x0000002b1c00a986 */ /* 0x0203e2000c101906 */
[----:B------:R-:W-:Y:S01]  /*16f0*/  @!P2 IADD3 R35, PT, PT, R35, 0x1, RZ ;  /* 0x000000012323a810 */ /* 0x000fe20007ffe0ff */
[----:B------:R-:W-:Y:S06]  /*1700*/  @!P2 BRA `(.L_x_98) ;  /* 0x000000000048a947 */ /* 0x000fec0003800000 */
[----:B------:R-:W-:-:S13]  /*1710*/  PLOP3.LUT P0, PT, P0, P1, PT, 0xf2, 0x2f ;  /* 0x00000000002f781c */ /* 0x000fda0000703e72 */
[----:B------:R2:W-:Y:S01]  /*1720*/  @!P0 STG.E desc[UR6][R28.64], R41 ;  /* 0x000000291c008986 */ /* 0x0005e2000c101906 */
[----:B------:R-:W-:Y:S01]  /*1730*/  @!P0 VIADD R35, R35, 0x1 ;  /* 0x0000000123238836 */ /* 0x000fe20000000000 */
[----:B------:R-:W-:Y:S06]  /*1740*/  @!P0 BRA `(.L_x_98) ;  /* 0x0000000000388947 */ /* 0x000fec0003800000 */
[----:B------:R-:W-:-:S13]  /*1750*/  LOP3.LUT P0, RZ, R44, 0xff, R45, 0xc8, !PT ;  /* 0x000000ff2cff7812 */ /* 0x000fda000780c82d */
[----:B------:R-:W-:Y:S05]  /*1760*/  @P0 BRA `(.L_x_98) ;  /* 0x0000000000300947 */ /* 0x000fea0003800000 */
[----:B------:R-:W0:Y:S01]  /*1770*/  LDC.64 R30, c[0x0][0x390] ;  /* 0x0000e400ff1e7b82 */ /* 0x000e220000000a00 */
[C---:B------:R-:W-:Y:S02]  /*1780*/  IMAD R33, R42.reuse, 0x30, R41 ;  /* 0x000000302a217824 */ /* 0x040fe400078e0229 */
[----:B------:R-:W-:Y:S02]  /*1790*/  IMAD R45, R42, 0x30, R43 ;  /* 0x000000302a2d7824 */ /* 0x000fe400078e022b */
[----:B0-----:R-:W-:-:S04]  /*17a0*/  IMAD.WIDE R32, R33, 0x8, R30 ;  /* 0x0000000821207825 */ /* 0x001fc800078e021e */
[----:B------:R-:W-:Y:S02]  /*17b0*/  IMAD.WIDE R30, R45, 0x8, R30 ;  /* 0x000000082d1e7825 */ /* 0x000fe400078e021e */
[----:B------:R-:W3:Y:S04]  /*17c0*/  LDG.E.64 R32, desc[UR6][R32.64] ;  /* 0x0000000620207981 */ /* 0x000ee8000c1e1b00 */
[----:B------:R-:W3:Y:S02]  /*17d0*/  LDG.E.64 R30, desc[UR6][R30.64] ;  /* 0x000000061e1e7981 */ /* 0x000ee4000c1e1b00 */
[----:B---3--:R-:W-:-:S14]  /*17e0*/  DSETP.GTU.AND P0, PT, R32, R30, PT ;  /* 0x0000001e2000722a */ /* 0x008fdc0003f0c000 */
[----:B------:R3:W-:Y:S01]  /*17f0*/  @!P0 STG.E desc[UR6][R28.64], R41 ;  /* 0x000000291c008986 */ /* 0x0007e2000c101906 */
[----:B------:R-:W-:-:S03]  /*1800*/  @!P0 VIADD R35, R35, 0x1 ;  /* 0x0000000123238836 */ /* 0x000fc60000000000 */
[----:B------:R3:W-:Y:S02]  /*1810*/  @P0 STG.E desc[UR6][R28.64], R43 ;  /* 0x0000002b1c000986 */ /* 0x0007e4000c101906 */
[----:B------:R-:W-:-:S07]  /*1820*/  @P0 IADD3 R35, PT, PT, R35, 0x1, RZ ;  /* 0x0000000123230810 */ /* 0x000fce0007ffe0ff */
.L_x_98:
[----:B------:R-:W-:Y:S05]  /*1830*/  BSYNC.RECONVERGENT B3 ;  /* 0x0000000000037941 */ /* 0x000fea0003800200 */
.L_x_84:
[----:B------:R-:W-:Y:S01]  /*1840*/  ISETP.GE.AND P0, PT, R35, 0x30, PT ;  /* 0x000000302300780c */ /* 0x000fe20003f06270 */
[----:B------:R-:W-:-:S12]  /*1850*/  VIADD R19, R19, 0x1 ;  /* 0x0000000113137836 */ /* 0x000fd80000000000 */
[----:B------:R-:W-:Y:S05]  /*1860*/  @!P0 BRA `(.L_x_99) ;  /* 0xfffffff4004c8947 */ /* 0x000fea000383ffff */
[----:B------:R-:W-:Y:S05]  /*1870*/  BSYNC.RECONVERGENT B0 ;  /* 0x0000000000007941 */ /* 0x000fea0003800200 */
.L_x_80:
[----:B------:R-:W-:Y:S01]  /*1880*/  VIADD R9, R9, 0x1 ;  /* 0x0000000109097836 */ /* 0x000fe20000000000 */
[----:B------:R-:W-:-:S07]  /*1890*/  IADD3 R4, PT, PT, R4, -0x1, RZ ;  /* 0xffffffff04047810 */ /* 0x000fce0007ffe0ff */
.L_x_79:
[----:B------:R-:W-:Y:S05]  /*18a0*/  BSYNC.RECONVERGENT B1 ;  /* 0x0000000000017941 */ /* 0x000fea0003800200 */
.L_x_78:
[----:B------:R-:W-:Y:S01]  /*18b0*/  ISETP.GE.AND P0, PT, R9, 0x1f, PT ;  /* 0x0000001f0900780c */ /* 0x000fe20003f06270 */
[----:B------:R-:W-:-:S12]  /*18c0*/  VIADD R24, R18, 0x2 ;  /* 0x0000000212187836 */ /* 0x000fd80000000000 */
[----:B------:R-:W-:Y:S05]  /*18d0*/  @!P0 BRA `(.L_x_100) ;  /* 0xfffffff000308947 */ /* 0x000fea000383ffff */
[----:B------:R-:W-:Y:S05]  /*18e0*/  EXIT ;  /* 0x000000000000794d */ /* 0x000fea0003800000 */
.L_x_101:
        /* <DEDUP_REMOVED lines=9> */
.L_x_117:


//--------------------- .text._Z16calculate_scoresPiPdS0_S0_ --------------------------
	.section	.text._Z16calculate_scoresPiPdS0_S0_,"ax",@progbits
	.align	128
        .global         _Z16calculate_scoresPiPdS0_S0_
        .type           _Z16calculate_scoresPiPdS0_S0_,@function
        .size           _Z16calculate_scoresPiPdS0_S0_,(.L_x_112 - _Z16calculate_scoresPiPdS0_S0_)
        .other          _Z16calculate_scoresPiPdS0_S0_,@"STO_CUDA_ENTRY STV_DEFAULT"
_Z16calculate_scoresPiPdS0_S0_:
.text._Z16calculate_scoresPiPdS0_S0_:
[----:B------:R-:W-:Y:S01]  /*0000*/  LDC R1, c[0x0][0x37c] ;  /* 0x0000df00ff017b82 */ /* 0x000fe20000000800 */
[----:B------:R-:W0:Y:S01]  /*0010*/  S2R R0, SR_CTAID.X ;  /* 0x0000000000007919 */ /* 0x000e220000002500 */
[----:B------:R-:W0:Y:S02]  /*0020*/  S2R R3, SR_TID.X ;  /* 0x0000000000037919 */ /* 0x000e240000002100 */
[----:B0-----:R-:W-:-:S04]  /*0030*/  LEA R0, R0, R3, 0x6 ;  /* 0x0000000300007211 */ /* 0x001fc800078e30ff */
[----:B------:R-:W-:-:S05]  /*0040*/  SHF.L.U32 R0, R0, 0x5, RZ ;  /* 0x0000000500007819 */ /* 0x000fca00000006ff */
[----:B------:R-:W-:-:S05]  /*0050*/  IMAD R2, R0, 0x30, RZ ;  /* 0x0000003000027824 */ /* 0x000fca00078e02ff */
[----:B------:R-:W-:-:S13]  /*0060*/  ISETP.GT.AND P0, PT, R2, 0xbfff, PT ;  /* 0x0000bfff0200780c */ /* 0x000fda0003f04270 */
[----:B------:R-:W-:Y:S05]  /*0070*/  @P0 EXIT ;  /* 0x000000000000094d */ /* 0x000fea0003800000 */
[----:B------:R-:W0:Y:S01]  /*0080*/  LDC.64 R4, c[0x0][0x380] ;  /* 0x0000e000ff047b82 */ /* 0x000e220000000a00 */
[----:B------:R-:W-:Y:S01]  /*0090*/  HFMA2 R3, -RZ, RZ, 0, 0 ;  /* 0x00000000ff037431 */ /* 0x000fe200000001ff */
[----:B------:R-:W1:Y:S01]  /*00a0*/  LDCU.64 UR4, c[0x0][0x358] ;  /* 0x00006b00ff0477ac */ /* 0x000e620008000a00 */
[----:B------:R-:W2:Y:S05]  /*00b0*/  LDCU.64 UR6, c[0x0][0x380] ;  /* 0x00007000ff0677ac */ /* 0x000eaa0008000a00 */
[----:B------:R-:W3:Y:S08]  /*00c0*/  LDC.64 R6, c[0x0][0x388] ;  /* 0x0000e200ff067b82 */ /* 0x000ef00000000a00 */
[----:B------:R-:W4:Y:S08]  /*00d0*/  LDC.64 R8, c[0x0][0x398] ;  /* 0x0000e600ff087b82 */ /* 0x000f300000000a00 */
[----:B------:R-:W1:Y:S01]  /*00e0*/  LDC.64 R10, c[0x0][0x390] ;  /* 0x0000e400ff0a7b82 */ /* 0x000e620000000a00 */
[----:B0-----:R-:W-:-:S03]  /*00f0*/  IMAD.WIDE R4, R2, 0x4, R4 ;  /* 0x0000000402047825 */ /* 0x001fc600078e0204 */
[----:B------:R-:W-:-:S04]  /*0100*/  IADD3 R12, P0, PT, R4, 0x10, RZ ;  /* 0x00000010040c7810 */ /* 0x000fc80007f1e0ff */
[----:B--2---:R-:W-:-:S09]  /*0110*/  IADD3.X R13, PT, PT, RZ, R5, RZ, P0, !PT ;  /* 0x00000005ff0d7210 */ /* 0x004fd200007fe4ff */
.L_x_104:
[C---:B0-----:R-:W-:Y:S02]  /*0120*/  IMAD R5, R3.reuse, 0x30, RZ ;  /* 0x0000003003057824 */ /* 0x041fe400078e02ff */
[----:B------:R-:W-:-:S03]  /*0130*/  IMAD.WIDE.U32 R16, R3, 0xc0, R12 ;  /* 0x000000c003107825 */ /* 0x000fc600078e000c */
[----:B------:R-:W-:Y:S02]  /*0140*/  IADD3 R4, P0, PT, R5, R2, RZ ;  /* 0x0000000205047210 */ /* 0x000fe40007f1e0ff */
[----:B-1----:R-:W2:Y:S02]  /*0150*/  LDG.E R22, desc[UR4][R16.64+-0x8] ;  /* 0xfffff80410167981 */ /* 0x002ea4000c1e1900 */
[----:B------:R-:W-:Y:S02]  /*0160*/  LEA.HI.X.SX32 R5, R2, RZ, 0x1, P0 ;  /* 0x000000ff02057211 */ /* 0x000fe400000f0eff */
[C---:B------:R-:W-:Y:S01]  /*0170*/  LEA R20, P0, R4.reuse, UR6, 0x2 ;  /* 0x0000000604147c11 */ /* 0x040fe2000f8010ff */
[----:B------:R-:W5:Y:S03]  /*0180*/  LDG.E R25, desc[UR4][R16.64+-0x4] ;  /* 0xfffffc0410197981 */ /* 0x000f66000c1e1900 */
[----:B------:R-:W-:Y:S01]  /*0190*/  LEA.HI.X R21, R4, UR7, R5, 0x2, P0 ;  /* 0x0000000704157c11 */ /* 0x000fe200080f1405 */
[----:B------:R-:W4:Y:S04]  /*01a0*/  LDG.E R26, desc[UR4][R16.64] ;  /* 0x00000004101a7981 */ /* 0x000f28000c1e1900 */
[----:B------:R-:W3:Y:S04]  /*01b0*/  LDG.E R5, desc[UR4][R16.64+-0xc] ;  /* 0xfffff40410057981 */ /* 0x000ee8000c1e1900 */
[----:B------:R-:W3:Y:S04]  /*01c0*/  LDG.E R4, desc[UR4][R20.64] ;  /* 0x0000000414047981 */ /* 0x000ee8000c1e1900 */
[----:B------:R-:W4:Y:S04]  /*01d0*/  LDG.E R24, desc[UR4][R16.64+0x8] ;  /* 0x0000080410187981 */ /* 0x000f28000c1e1900 */
[----:B------:R-:W4:Y:S01]  /*01e0*/  LDG.E R21, desc[UR4][R20.64+0xbc] ;  /* 0x0000bc0414157981 */ /* 0x000f22000c1e1900 */
[----:B---3--:R-:W-:-:S04]  /*01f0*/  IMAD R15, R4, 0x30, R5 ;  /* 0x00000030040f7824 */ /* 0x008fc800078e0205 */
[----:B------:R-:W-:-:S04]  /*0200*/  IMAD.WIDE R14, R15, 0x8, R6 ;  /* 0x000000080f0e7825 */ /* 0x000fc800078e0206 */
[----:B--2---:R-:W-:Y:S02]  /*0210*/  IMAD R19, R5, 0x30, R22 ;  /* 0x0000003005137824 */ /* 0x004fe400078e0216 */
[----:B------:R-:W2:Y:S02]  /*0220*/  LDG.E.64 R14, desc[UR4][R14.64] ;  /* 0x000000040e0e7981 */ /* 0x000ea4000c1e1b00 */
[----:B------:R-:W-:Y:S02]  /*0230*/  IMAD.WIDE R18, R19, 0x8, R6 ;  /* 0x0000000813127825 */ /* 0x000fe400078e0206 */
[----:B------:R-:W3:Y:S04]  /*0240*/  LDG.E R5, desc[UR4][R16.64+0x4] ;  /* 0x0000040410057981 */ /* 0x000ee8000c1e1900 */
[----:B------:R-:W3:Y:S01]  /*0250*/  LDG.E.64 R18, desc[UR4][R18.64] ;  /* 0x0000000412127981 */ /* 0x000ee2000c1e1b00 */
[----:B-----5:R-:W-:-:S04]  /*0260*/  IMAD R23, R22, 0x30, R25 ;  /* 0x0000003016177824 */ /* 0x020fc800078e0219 */
[----:B------:R-:W-:-:S06]  /*0270*/  IMAD.WIDE R22, R23, 0x8, R6 ;  /* 0x0000000817167825 */ /* 0x000fcc00078e0206 */
[----:B------:R-:W5:Y:S01]  /*0280*/  LDG.E.64 R22, desc[UR4][R22.64] ;  /* 0x0000000416167981 */ /* 0x000f62000c1e1b00 */
[----:B----4-:R-:W-:-:S04]  /*0290*/  IMAD R29, R25, 0x30, R26 ;  /* 0x00000030191d7824 */ /* 0x010fc800078e021a */
[----:B------:R-:W-:Y:S01]  /*02a0*/  IMAD.WIDE R28, R29, 0x8, R6 ;  /* 0x000000081d1c7825 */ /* 0x000fe200078e0206 */
[----:B--2---:R-:W-:-:S08]  /*02b0*/  DADD R14, RZ, R14 ;  /* 0x00000000ff0e7229 */ /* 0x004fd0000000000e */
[----:B---3--:R-:W-:Y:S02]  /*02c0*/  DADD R18, R14, R18 ;  /* 0x000000000e127229 */ /* 0x008fe40000000012 */
[----:B------:R-:W2:Y:S01]  /*02d0*/  LDG.E.64 R14, desc[UR4][R28.64] ;  /* 0x000000041c0e7981 */ /* 0x000ea2000c1e1b00 */
[----:B------:R-:W-:-:S03]  /*02e0*/  IMAD R25, R26, 0x30, R5 ;  /* 0x000000301a197824 */ /* 0x000fc600078e0205 */
[----:B------:R-:W3:Y:S02]  /*02f0*/  LDG.E R26, desc[UR4][R16.64+0x10] ;  /* 0x00001004101a7981 */ /* 0x000ee4000c1e1900 */
[----:B-----5:R-:W-:Y:S01]  /*0300*/  DADD R22, R18, R22 ;  /* 0x0000000012167229 */ /* 0x020fe20000000016 */
[----:B------:R-:W-:Y:S02]  /*0310*/  IMAD.WIDE R18, R25, 0x8, R6 ;  /* 0x0000000819127825 */ /* 0x000fe400078e0206 */
[----:B------:R-:W4:Y:S04]  /*0320*/  LDG.E R25, desc[UR4][R16.64+0xc] ;  /* 0x00000c0410197981 */ /* 0x000f28000c1e1900 */
[----:B------:R-:W5:Y:S01]  /*0330*/  LDG.E.64 R18, desc[UR4][R18.64] ;  /* 0x0000000412127981 */ /* 0x000f62000c1e1b00 */
[----:B--2---:R-:W-:Y:S01]  /*0340*/  DADD R14, R22, R14 ;  /* 0x00000000160e7229 */ /* 0x004fe2000000000e */
[----:B------:R-:W-:-:S02]  /*0350*/  IMAD R23, R5, 0x30, R24 ;  /* 0x0000003005177824 */ /* 0x000fc400078e0218 */
[----:B------:R-:W2:Y:S02]  /*0360*/  LDG.E R5, desc[UR4][R16.64+0x14] ;  /* 0x0000140410057981 */ /* 0x000ea4000c1e1900 */
[----:B------:R-:W-:-:S06]  /*0370*/  IMAD.WIDE R22, R23, 0x8, R6 ;  /* 0x0000000817167825 */ /* 0x000fcc00078e0206 */
[----:B------:R-:W2:Y:S01]  /*0380*/  LDG.E.64 R22, desc[UR4][R22.64] ;  /* 0x0000000416167981 */ /* 0x000ea2000c1e1b00 */
[----:B----4-:R-:W-:-:S04]  /*0390*/  IMAD R29, R24, 0x30, R25 ;  /* 0x00000030181d7824 */ /* 0x010fc800078e0219 */
[----:B------:R-:W-:Y:S01]  /*03a0*/  IMAD.WIDE R28, R29, 0x8, R6 ;  /* 0x000000081d1c7825 */ /* 0x000fe200078e0206 */
[----:B-----5:R-:W-:-:S04]  /*03b0*/  DADD R18, R14, R18 ;  /* 0x000000000e127229 */ /* 0x020fc80000000012 */
[----:B------:R-:W4:Y:S01]  /*03c0*/  LDG.E.64 R14, desc[UR4][R28.64] ;  /* 0x000000041c0e7981 */ /* 0x000f22000c1e1b00 */
[----:B---3--:R-:W-:-:S04]  /*03d0*/  IMAD R25, R25, 0x30, R26 ;  /* 0x0000003019197824 */ /* 0x008fc800078e021a */
[----:B------:R-:W-:-:S06]  /*03e0*/  IMAD.WIDE R24, R25, 0x8, R6 ;  /* 0x0000000819187825 */ /* 0x000fcc00078e0206 */
[----:B------:R-:W3:Y:S01]  /*03f0*/  LDG.E.64 R24, desc[UR4][R24.64] ;  /* 0x0000000418187981 */ /* 0x000ee2000c1e1b00 */
[----:B--2---:R-:W-:-:S03]  /*0400*/  DADD R22, R18, R22 ;  /* 0x0000000012167229 */ /* 0x004fc60000000016 */
[----:B------:R-:W2:Y:S01]  /*0410*/  LDG.E R18, desc[UR4][R16.64+0x18] ;  /* 0x0000180410127981 */ /* 0x000ea2000c1e1900 */
[----:B------:R-:W-:-:S03]  /*0420*/  IMAD R19, R26, 0x30, R5 ;  /* 0x000000301a137824 */ /* 0x000fc600078e0205 */
[----:B------:R-:W5:Y:S01]  /*0430*/  LDG.E R26, desc[UR4][R16.64+0x20] ;  /* 0x00002004101a7981 */ /* 0x000f62000c1e1900 */
[----:B----4-:R-:W-:Y:S01]  /*0440*/  DADD R14, R22, R14 ;  /* 0x00000000160e7229 */ /* 0x010fe2000000000e */
[----:B------:R-:W-:Y:S02]  /*0450*/  IMAD.WIDE R22, R19, 0x8, R6 ;  /* 0x0000000813167825 */ /* 0x000fe400078e0206 */
[----:B------:R-:W4:Y:S04]  /*0460*/  LDG.E R19, desc[UR4][R16.64+0x1c] ;  /* 0x00001c0410137981 */ /* 0x000f28000c1e1900 */
[----:B------:R-:W5:Y:S01]  /*0470*/  LDG.E.64 R22, desc[UR4][R22.64] ;  /* 0x0000000416167981 */ /* 0x000f62000c1e1b00 */
[----:B---3--:R-:W-:Y:S01]  /*0480*/  DADD R24, R14, R24 ;  /* 0x000000000e187229 */ /* 0x008fe20000000018 */
[----:B--2---:R-:W-:-:S04]  /*0490*/  IMAD R29, R5, 0x30, R18 ;  /* 0x00000030051d7824 */ /* 0x004fc800078e0212 */
[----:B------:R-:W-:-:S05]  /*04a0*/  IMAD.WIDE R28, R29, 0x8, R6 ;  /* 0x000000081d1c7825 */ /* 0x000fca00078e0206 */
[----:B------:R-:W2:Y:S01]  /*04b0*/  LDG.E.64 R14, desc[UR4][R28.64] ;  /* 0x000000041c0e7981 */ /* 0x000ea2000c1e1b00 */
[----:B----4-:R-:W-:Y:S01]  /*04c0*/  IMAD R5, R18, 0x30, R19 ;  /* 0x0000003012057824 */ /* 0x010fe200078e0213 */
[----:B-----5:R-:W-:-:S03]  /*04d0*/  DADD R22, R24, R22 ;  /* 0x0000000018167229 */ /* 0x020fc60000000016 */
[----:B------:R-:W-:Y:S02]  /*04e0*/  IMAD.WIDE R24, R5, 0x8, R6 ;  /* 0x0000000805187825 */ /* 0x000fe400078e0206 */
[----:B------:R-:W3:Y:S02]  /*04f0*/  LDG.E R5, desc[UR4][R16.64+0x24] ;  /* 0x0000240410057981 */ /* 0x000ee4000c1e1900 */
[----:B------:R-:W-:Y:S02]  /*0500*/  IMAD R19, R19, 0x30, R26 ;  /* 0x0000003013137824 */ /* 0x000fe400078e021a */
[----:B------:R-:W4:Y:S02]  /*0510*/  LDG.E.64 R24, desc[UR4][R24.64] ;  /* 0x0000000418187981 */ /* 0x000f24000c1e1b00 */
[----:B------:R-:W-:-:S06]  /*0520*/  IMAD.WIDE R18, R19, 0x8, R6 ;  /* 0x0000000813127825 */ /* 0x000fcc00078e0206 */
[----:B------:R-:W5:Y:S01]  /*0530*/  LDG.E.64 R18, desc[UR4][R18.64] ;  /* 0x0000000412127981 */ /* 0x000f62000c1e1b00 */
[----:B--2---:R-:W-:-:S03]  /*0540*/  DADD R14, R22, R14 ;  /* 0x00000000160e7229 */ /* 0x004fc6000000000e */
[----:B------:R-:W2:Y:S04]  /*0550*/  LDG.E R22, desc[UR4][R16.64+0x28] ;  /* 0x0000280410167981 */ /* 0x000ea8000c1e1900 */
[----:B------:R-:W2:Y:S01]  /*0560*/  LDG.E R23, desc[UR4][R16.64+0x2c] ;  /* 0x00002c0410177981 */ /* 0x000ea2000c1e1900 */
[----:B---3--:R-:W-:-:S03]  /*0570*/  IMAD R29, R26, 0x30, R5 ;  /* 0x000000301a1d7824 */ /* 0x008fc600078e0205 */
[----:B------:R-:W3:Y:S01]  /*0580*/  LDG.E R26, desc[UR4][R16.64+0x30] ;  /* 0x00003004101a7981 */ /* 0x000ee2000c1e1900 */
[----:B------:R-:W-:Y:S01]  /*0590*/  IMAD.WIDE R28, R29, 0x8, R6 ;  /* 0x000000081d1c7825 */ /* 0x000fe200078e0206 */
[----:B----4-:R-:W-:-:S04]  /*05a0*/  DADD R24, R14, R24 ;  /* 0x000000000e187229 */ /* 0x010fc80000000018 */
[----:B------:R3:W4:Y:S04]  /*05b0*/  LDG.E.64 R14, desc[UR4][R28.64] ;  /* 0x000000041c0e7981 */ /* 0x000728000c1e1b00 */
[----:B-----5:R-:W-:Y:S01]  /*05c0*/  DADD R18, R24, R18 ;  /* 0x0000000018127229 */ /* 0x020fe20000000012 */
[----:B--2---:R-:W-:-:S04]  /*05d0*/  IMAD R25, R5, 0x30, R22 ;  /* 0x0000003005197824 */ /* 0x004fc800078e0216 */
[----:B------:R-:W-:-:S06]  /*05e0*/  IMAD.WIDE R24, R25, 0x8, R6 ;  /* 0x0000000819187825 */ /* 0x000fcc00078e0206 */
[----:B------:R-:W2:Y:S01]  /*05f0*/  LDG.E.64 R24, desc[UR4][R24.64] ;  /* 0x0000000418187981 */ /* 0x000ea2000c1e1b00 */
[----:B------:R-:W-:Y:S02]  /*0600*/  IMAD R5, R22, 0x30, R23 ;  /* 0x0000003016057824 */ /* 0x000fe400078e0217 */
[----:B---3--:R-:W-:Y:S01]  /*0610*/  IMAD R29, R23, 0x30, R26 ;  /* 0x00000030171d7824 */ /* 0x008fe200078e021a */
[----:B------:R-:W3:Y:S01]  /*0620*/  LDG.E R22, desc[UR4][R16.64+0x38] ;  /* 0x0000380410167981 */ /* 0x000ee2000c1e1900 */
[----:B----4-:R-:W-:Y:S01]  /*0630*/  DADD R14, R18, R14 ;  /* 0x00000000120e7229 */ /* 0x010fe2000000000e */
[--C-:B------:R-:W-:Y:S02]  /*0640*/  IMAD.WIDE R18, R5, 0x8, R6.reuse ;  /* 0x0000000805127825 */ /* 0x100fe400078e0206 */
[----:B------:R-:W4:Y:S04]  /*0650*/  LDG.E R5, desc[UR4][R16.64+0x34] ;  /* 0x0000340410057981 */ /* 0x000f28000c1e1900 */
[----:B------:R-:W5:Y:S01]  /*0660*/  LDG.E.64 R18, desc[UR4][R18.64] ;  /* 0x0000000412127981 */ /* 0x000f62000c1e1b00 */
[----:B------:R-:W-:Y:S01]  /*0670*/  IMAD.WIDE R28, R29, 0x8, R6 ;  /* 0x000000081d1c7825 */ /* 0x000fe200078e0206 */
[----:B--2---:R-:W-:-:S04]  /*0680*/  DADD R24, R14, R24 ;  /* 0x000000000e187229 */ /* 0x004fc80000000018 */
[----:B------:R-:W2:Y:S01]  /*0690*/  LDG.E.64 R14, desc[UR4][R28.64] ;  /* 0x000000041c0e7981 */ /* 0x000ea2000c1e1b00 */
[----:B----4-:R-:W-:-:S03]  /*06a0*/  IMAD R23, R26, 0x30, R5 ;  /* 0x000000301a177824 */ /* 0x010fc600078e0205 */
[----:B------:R-:W4:Y:S01]  /*06b0*/  LDG.E R26, desc[UR4][R16.64+0x40] ;  /* 0x00004004101a7981 */ /* 0x000f22000c1e1900 */
[----:B-----5:R-:W-:Y:S01]  /*06c0*/  DADD R18, R24, R18 ;  /* 0x0000000018127229 */ /* 0x020fe20000000012 */
[----:B------:R-:W-:Y:S02]  /*06d0*/  IMAD.WIDE R24, R23, 0x8, R6 ;  /* 0x0000000817187825 */ /* 0x000fe400078e0206 */
[----:B------:R-:W5:Y:S04]  /*06e0*/  LDG.E R23, desc[UR4][R16.64+0x3c] ;  /* 0x00003c0410177981 */ /* 0x000f68000c1e1900 */
[----:B------:R-:W4:Y:S01]  /*06f0*/  LDG.E.64 R24, desc[UR4][R24.64] ;  /* 0x0000000418187981 */ /* 0x000f22000c1e1b00 */
[----:B--2---:R-:W-:Y:S01]  /*0700*/  DADD R14, R18, R14 ;  /* 0x00000000120e7229 */ /* 0x004fe2000000000e */
[----:B---3--:R-:W-:-:S02]  /*0710*/  IMAD R19, R5, 0x30, R22 ;  /* 0x0000003005137824 */ /* 0x008fc400078e0216 */
[----:B------:R-:W2:Y:S02]  /*0720*/  LDG.E R5, desc[UR4][R16.64+0x44] ;  /* 0x0000440410057981 */ /* 0x000ea4000c1e1900 */
[----:B------:R-:W-:-:S06]  /*0730*/  IMAD.WIDE R18, R19, 0x8, R6 ;  /* 0x0000000813127825 */ /* 0x000fcc00078e0206 */
[----:B------:R-:W3:Y:S01]  /*0740*/  LDG.E.64 R18, desc[UR4][R18.64] ;  /* 0x0000000412127981 */ /* 0x000ee2000c1e1b00 */
[----:B-----5:R-:W-:-:S04]  /*0750*/  IMAD R29, R22, 0x30, R23 ;  /* 0x00000030161d7824 */ /* 0x020fc800078e0217 */
[----:B------:R-:W-:Y:S01]  /*0760*/  IMAD.WIDE R28, R29, 0x8, R6 ;  /* 0x000000081d1c7825 */ /* 0x000fe200078e0206 */
[----:B----4-:R-:W-:-:S04]  /*0770*/  DADD R24, R14, R24 ;  /* 0x000000000e187229 */ /* 0x010fc80000000018 */
[----:B------:R-:W4:Y:S01]  /*0780*/  LDG.E.64 R14, desc[UR4][R28.64] ;  /* 0x000000041c0e7981 */ /* 0x000f22000c1e1b00 */
[----:B------:R-:W-:-:S04]  /*0790*/  IMAD R23, R23, 0x30, R26 ;  /* 0x0000003017177824 */ /* 0x000fc800078e021a */
[----:B------:R-:W-:-:S06]  /*07a0*/  IMAD.WIDE R22, R23, 0x8, R6 ;  /* 0x0000000817167825 */ /* 0x000fcc00078e0206 */
[----:B------:R-:W5:Y:S01]  /*07b0*/  LDG.E.64 R22, desc[UR4][R22.64] ;  /* 0x0000000416167981 */ /* 0x000f62000c1e1b00 */
[----:B---3--:R-:W-:-:S03]  /*07c0*/  DADD R18, R24, R18 ;  /* 0x0000000018127229 */ /* 0x008fc60000000012 */
[----:B------:R-:W3:Y:S01]  /*07d0*/  LDG.E R24, desc[UR4][R16.64+0x48] ;  /* 0x0000480410187981 */ /* 0x000ee2000c1e1900 */
[----:B--2---:R-:W-:-:S03]  /*07e0*/  IMAD R25, R26, 0x30, R5 ;  /* 0x000000301a197824 */ /* 0x004fc600078e0205 */
[----:B------:R-:W2:Y:S01]  /*07f0*/  LDG.E R26, desc[UR4][R16.64+0x50] ;  /* 0x00005004101a7981 */ /* 0x000ea2000c1e1900 */
[----:B----4-:R-:W-:Y:S01]  /*0800*/  DADD R14, R18, R14 ;  /* 0x00000000120e7229 */ /* 0x010fe2000000000e */
[----:B------:R-:W-:Y:S02]  /*0810*/  IMAD.WIDE R18, R25, 0x8, R6 ;  /* 0x0000000819127825 */ /* 0x000fe400078e0206 */
[----:B------:R-:W4:Y:S04]  /*0820*/  LDG.E R25, desc[UR4][R16.64+0x4c] ;  /* 0x00004c0410197981 */ /* 0x000f28000c1e1900 */
[----:B------:R-:W2:Y:S01]  /*0830*/  LDG.E.64 R18, desc[UR4][R18.64] ;  /* 0x0000000412127981 */ /* 0x000ea2000c1e1b00 */
[----:B-----5:R-:W-:Y:S01]  /*0840*/  DADD R22, R14, R22 ;  /* 0x000000000e167229 */ /* 0x020fe20000000016 */
[----:B---3--:R-:W-:-:S04]  /*0850*/  IMAD R29, R5, 0x30, R24 ;  /* 0x00000030051d7824 */ /* 0x008fc800078e0218 */
[----:B------:R-:W-:-:S05]  /*0860*/  IMAD.WIDE R28, R29, 0x8, R6 ;  /* 0x000000081d1c7825 */ /* 0x000fca00078e0206 */
[----:B------:R-:W3:Y:S01]  /*0870*/  LDG.E.64 R14, desc[UR4][R28.64] ;  /* 0x000000041c0e7981 */ /* 0x000ee2000c1e1b00 */
[----:B----4-:R-:W-:Y:S01]  /*0880*/  IMAD R5, R24, 0x30, R25 ;  /* 0x0000003018057824 */ /* 0x010fe200078e0219 */
[----:B--2---:R-:W-:-:S03]  /*0890*/  DADD R18, R22, R18 ;  /* 0x0000000016127229 */ /* 0x004fc60000000012 */
[----:B------:R-:W-:Y:S02]  /*08a0*/  IMAD.WIDE R22, R5, 0x8, R6 ;  /* 0x0000000805167825 */ /* 0x000fe400078e0206 */
[----:B------:R-:W2:Y:S02]  /*08b0*/  LDG.E R5, desc[UR4][R16.64+0x54] ;  /* 0x0000540410057981 */ /* 0x000ea4000c1e1900 */
[----:B------:R-:W-:Y:S02]  /*08c0*/  IMAD R25, R25, 0x30, R26 ;  /* 0x0000003019197824 */ /* 0x000fe400078e021a */
[----:B------:R-:W4:Y:S02]  /*08d0*/  LDG.E.64 R22, desc[UR4][R22.64] ;  /* 0x0000000416167981 */ /* 0x000f24000c1e1b00 */
[----:B------:R-:W-:-:S06]  /*08e0*/  IMAD.WIDE R24, R25, 0x8, R6 ;  /* 0x0000000819187825 */ /* 0x000fcc00078e0206 */
[----:B------:R-:W5:Y:S01]  /*08f0*/  LDG.E.64 R24, desc[UR4][R24.64] ;  /* 0x0000000418187981 */ /* 0x000f62000c1e1b00 */
[----:B---3--:R-:W-:-:S03]  /*0900*/  DADD R14, R18, R14 ;  /* 0x00000000120e7229 */ /* 0x008fc6000000000e */
[----:B------:R-:W3:Y:S04]  /*0910*/  LDG.E R18, desc[UR4][R16.64+0x58] ;  /* 0x0000580410127981 */ /* 0x000ee8000c1e1900 */
[----:B------:R-:W3:Y:S01]  /*0920*/  LDG.E R19, desc[UR4][R16.64+0x5c] ;  /* 0x00005c0410137981 */ /* 0x000ee2000c1e1900 */
[----:B--2---:R-:W-:-:S03]  /*0930*/  IMAD R29, R26, 0x30, R5 ;  /* 0x000000301a1d7824 */ /* 0x004fc600078e0205 */
[----:B------:R-:W2:Y:S01]  /*0940*/  LDG.E R26, desc[UR4][R16.64+0x60] ;  /* 0x00006004101a7981 */ /* 0x000ea2000c1e1900 */
[----:B----4-:R-:W-:Y:S01]  /*0950*/  DADD R22, R14, R22 ;  /* 0x000000000e167229 */ /* 0x010fe20000000016 */
[----:B------:R-:W-:-:S05]  /*0960*/  IMAD.WIDE R28, R29, 0x8, R6 ;  /* 0x000000081d1c7825 */ /* 0x000fca00078e0206 */
[----:B------:R2:W4:Y:S02]  /*0970*/  LDG.E.64 R14, desc[UR4][R28.64] ;  /* 0x000000041c0e7981 */ /* 0x000524000c1e1b00 */
[----:B-----5:R-:W-:Y:S01]  /*0980*/  DADD R24, R22, R24 ;  /* 0x0000000016187229 */ /* 0x020fe20000000018 */
[----:B---3--:R-:W-:-:S04]  /*0990*/  IMAD R23, R5, 0x30, R18 ;  /* 0x0000003005177824 */ /* 0x008fc800078e0212 */
[----:B------:R-:W-:-:S06]  /*09a0*/  IMAD.WIDE R22, R23, 0x8, R6 ;  /* 0x0000000817167825 */ /* 0x000fcc00078e0206 */
[----:B------:R-:W3:Y:S01]  /*09b0*/  LDG.E.64 R22, desc[UR4][R22.64] ;  /* 0x0000000416167981 */ /* 0x000ee2000c1e1b00 */
[----:B------:R-:W-:-:S03]  /*09c0*/  IMAD R5, R18, 0x30, R19 ;  /* 0x0000003012057824 */ /* 0x000fc600078e0213 */
[----:B------:R-:W5:Y:S01]  /*09d0*/  LDG.E R18, desc[UR4][R16.64+0x68] ;  /* 0x0000680410127981 */ /* 0x000f62000c1e1900 */
[----:B--2---:R-:W-:Y:S01]  /*09e0*/  IMAD R29, R19, 0x30, R26 ;  /* 0x00000030131d7824 */ /* 0x004fe200078e021a */
[----:B----4-:R-:W-:Y:S01]  /*09f0*/  DADD R14, R24, R14 ;  /* 0x00000000180e7229 */ /* 0x010fe2000000000e */
[--C-:B------:R-:W-:Y:S02]  /*0a00*/  IMAD.WIDE R24, R5, 0x8, R6.reuse ;  /* 0x0000000805187825 */ /* 0x100fe400078e0206 */
[----:B------:R-:W2:Y:S04]  /*0a10*/  LDG.E R5, desc[UR4][R16.64+0x64] ;  /* 0x0000640410057981 */ /* 0x000ea8000c1e1900 */
[----:B------:R-:W4:Y:S01]  /*0a20*/  LDG.E.64 R24, desc[UR4][R24.64] ;  /* 0x0000000418187981 */ /* 0x000f22000c1e1b00 */
[----:B------:R-:W-:Y:S01]  /*0a30*/  IMAD.WIDE R28, R29, 0x8, R6 ;  /* 0x000000081d1c7825 */ /* 0x000fe200078e0206 */
[----:B---3--:R-:W-:-:S04]  /*0a40*/  DADD R22, R14, R22 ;  /* 0x000000000e167229 */ /* 0x008fc80000000016 */
[----:B------:R-:W3:Y:S01]  /*0a50*/  LDG.E.64 R14, desc[UR4][R28.64] ;  /* 0x000000041c0e7981 */ /* 0x000ee2000c1e1b00 */
[----:B--2---:R-:W-:-:S03]  /*0a60*/  IMAD R19, R26, 0x30, R5 ;  /* 0x000000301a137824 */ /* 0x004fc600078e0205 */
[----:B------:R-:W2:Y:S01]  /*0a70*/  LDG.E R26, desc[UR4][R16.64+0x70] ;  /* 0x00007004101a7981 */ /* 0x000ea2000c1e1900 */
[----:B----4-:R-:W-:Y:S01]  /*0a80*/  DADD R24, R22, R24 ;  /* 0x0000000016187229 */ /* 0x010fe20000000018 */
[----:B------:R-:W-:Y:S02]  /*0a90*/  IMAD.WIDE R22, R19, 0x8, R6 ;  /* 0x0000000813167825 */ /* 0x000fe400078e0206 */
[----:B------:R-:W4:Y:S04]  /*0aa0*/  LDG.E R19, desc[UR4][R16.64+0x6c] ;  /* 0x00006c0410137981 */ /* 0x000f28000c1e1900 */
[----:B------:R-:W2:Y:S01]  /*0ab0*/  LDG.E.64 R22, desc[UR4][R22.64] ;  /* 0x0000000416167981 */ /* 0x000ea2000c1e1b00 */
[----:B---3--:R-:W-:Y:S01]  /*0ac0*/  DADD R14, R24, R14 ;  /* 0x00000000180e7229 */ /* 0x008fe2000000000e */
[----:B-----5:R-:W-:-:S02]  /*0ad0*/  IMAD R25, R5, 0x30, R18 ;  /* 0x0000003005197824 */ /* 0x020fc400078e0212 */
[----:B------:R-:W3:Y:S02]  /*0ae0*/  LDG.E R5, desc[UR4][R16.64+0x74] ;  /* 0x0000740410057981 */ /* 0x000ee4000c1e1900 */
[----:B------:R-:W-:-:S06]  /*0af0*/  IMAD.WIDE R24, R25, 0x8, R6 ;  /* 0x0000000819187825 */ /* 0x000fcc00078e0206 */
[----:B------:R-:W5:Y:S01]  /*0b00*/  LDG.E.64 R24, desc[UR4][R24.64] ;  /* 0x0000000418187981 */ /* 0x000f62000c1e1b00 */
[----:B----4-:R-:W-:Y:S01]  /*0b10*/  IMAD R29, R18, 0x30, R19 ;  /* 0x00000030121d7824 */ /* 0x010fe200078e0213 */
[----:B--2---:R-:W-:-:S03]  /*0b20*/  DADD R22, R14, R22 ;  /* 0x000000000e167229 */ /* 0x004fc60000000016 */
[----:B------:R-:W-:-:S04]  /*0b30*/  IMAD.WIDE R28, R29, 0x8, R6 ;  /* 0x000000081d1c7825 */ /* 0x000fc800078e0206 */
[----:B------:R-:W-:Y:S01]  /*0b40*/  IMAD R19, R19, 0x30, R26 ;  /* 0x0000003013137824 */ /* 0x000fe200078e021a */
[----:B------:R-:W2:Y:S03]  /*0b50*/  LDG.E.64 R14, desc[UR4][R28.64] ;  /* 0x000000041c0e7981 */ /* 0x000ea6000c1e1b00 */
[----:B------:R-:W-:-:S06]  /*0b60*/  IMAD.WIDE R18, R19, 0x8, R6 ;  /* 0x0000000813127825 */ /* 0x000fcc00078e0206 */
[----:B------:R-:W4:Y:S01]  /*0b70*/  LDG.E.64 R18, desc[UR4][R18.64] ;  /* 0x0000000412127981 */ /* 0x000f22000c1e1b00 */
[----:B-----5:R-:W-:-:S03]  /*0b80*/  DADD R24, R22, R24 ;  /* 0x0000000016187229 */ /* 0x020fc60000000018 */
[----:B------:R-:W5:Y:S01]  /*0b90*/  LDG.E R22, desc[UR4][R16.64+0x78] ;  /* 0x0000780410167981 */ /* 0x000f62000c1e1900 */
[----:B---3--:R-:W-:-:S03]  /*0ba0*/  IMAD R27, R26, 0x30, R5 ;  /* 0x000000301a1b7824 */ /* 0x008fc600078e0205 */
[----:B------:R-:W3:Y:S01]  /*0bb0*/  LDG.E R23, desc[UR4][R16.64+0x7c] ;  /* 0x00007c0410177981 */ /* 0x000ee2000c1e1900 */
[----:B------:R-:W-:-:S06]  /*0bc0*/  IMAD.WIDE R26, R27, 0x8, R6 ;  /* 0x000000081b1a7825 */ /* 0x000fcc00078e0206 */
[----:B------:R-:W3:Y:S01]  /*0bd0*/  LDG.E.64 R26, desc[UR4][R26.64] ;  /* 0x000000041a1a7981 */ /* 0x000ee2000c1e1b00 */
[----:B--2---:R-:W-:-:S03]  /*0be0*/  DADD R14, R24, R14 ;  /* 0x00000000180e7229 */ /* 0x004fc6000000000e */
[----:B------:R-:W2:Y:S04]  /*0bf0*/  LDG.E R24, desc[UR4][R16.64+0x80] ;  /* 0x0000800410187981 */ /* 0x000ea8000c1e1900 */
[----:B------:R-:W2:Y:S01]  /*0c00*/  LDG.E R25, desc[UR4][R16.64+0x8c] ;  /* 0x00008c0410197981 */ /* 0x000ea2000c1e1900 */
[----:B----4-:R-:W-:Y:S01]  /*0c10*/  DADD R18, R14, R18 ;  /* 0x000000000e127229 */ /* 0x010fe20000000012 */
[----:B-----5:R-:W-:-:S04]  /*0c20*/  IMAD R29, R5, 0x30, R22 ;  /* 0x00000030051d7824 */ /* 0x020fc800078e0216 */
[----:B------:R-:W-:-:S05]  /*0c30*/  IMAD.WIDE R28, R29, 0x8, R6 ;  /* 0x000000081d1c7825 */ /* 0x000fca00078e0206 */
[----:B------:R-:W4:Y:S01]  /*0c40*/  LDG.E.64 R14, desc[UR4][R28.64] ;  /* 0x000000041c0e7981 */ /* 0x000f22000c1e1b00 */
[----:B---3--:R-:W-:Y:S01]  /*0c50*/  IMAD R5, R22, 0x30, R23 ;  /* 0x0000003016057824 */ /* 0x008fe200078e0217 */
[----:B------:R-:W-:-:S03]  /*0c60*/  DADD R26, R18, R26 ;  /* 0x00000000121a7229 */ /* 0x000fc6000000001a */
[----:B------:R-:W-:Y:S02]  /*0c70*/  IMAD.WIDE R18, R5, 0x8, R6 ;  /* 0x0000000805127825 */ /* 0x000fe400078e0206 */
[----:B------:R-:W3:Y:S04]  /*0c80*/  LDG.E R5, desc[UR4][R16.64+0x84] ;  /* 0x0000840410057981 */ /* 0x000ee8000c1e1900 */
[----:B------:R-:W5:Y:S01]  /*0c90*/  LDG.E.64 R18, desc[UR4][R18.64] ;  /* 0x0000000412127981 */ /* 0x000f62000c1e1b00 */
[----:B--2---:R-:W-:-:S04]  /*0ca0*/  IMAD R23, R23, 0x30, R24 ;  /* 0x0000003017177824 */ /* 0x004fc800078e0218 */
[----:B------:R-:W-:-:S06]  /*0cb0*/  IMAD.WIDE R22, R23, 0x8, R6 ;  /* 0x0000000817167825 */ /* 0x000fcc00078e0206 */
[----:B------:R-:W2:Y:S01]  /*0cc0*/  LDG.E.64 R22, desc[UR4][R22.64] ;  /* 0x0000000416167981 */ /* 0x000ea2000c1e1b00 */
[----:B----4-:R-:W-:-:S03]  /*0cd0*/  DADD R14, R26, R14 ;  /* 0x000000001a0e7229 */ /* 0x010fc6000000000e */
[----:B------:R-:W4:Y:S04]  /*0ce0*/  LDG.E R26, desc[UR4][R16.64+0x88] ;  /* 0x00008804101a7981 */ /* 0x000f28000c1e1900 */
[----:B------:R-:W4:Y:S01]  /*0cf0*/  LDG.E R27, desc[UR4][R16.64+0xac] ;  /* 0x0000ac04101b7981 */ /* 0x000f22000c1e1900 */
[----:B---3--:R-:W-:-:S03]  /*0d00*/  IMAD R29, R24, 0x30, R5 ;  /* 0x00000030181d7824 */ /* 0x008fc600078e0205 */
[----:B------:R-:W3:Y:S01]  /*0d10*/  LDG.E R24, desc[UR4][R16.64+0x90] ;  /* 0x0000900410187981 */ /* 0x000ee2000c1e1900 */
[----:B------:R-:W-:Y:S01]  /*0d20*/  IMAD.WIDE R28, R29, 0x8, R6 ;  /* 0x000000081d1c7825 */ /* 0x000fe200078e0206 */
[----:B-----5:R-:W-:-:S04]  /*0d30*/  DADD R18, R14, R18 ;  /* 0x000000000e127229 */ /* 0x020fc80000000012 */
[----:B------:R-:W5:Y:S04]  /*0d40*/  LDG.E.64 R14, desc[UR4][R28.64] ;  /* 0x000000041c0e7981 */ /* 0x000f68000c1e1b00 */
[----:B--2---:R-:W-:Y:S01]  /*0d50*/  DADD R22, R18, R22 ;  /* 0x0000000012167229 */ /* 0x004fe20000000016 */
[----:B----4-:R-:W-:-:S04]  /*0d60*/  IMAD R19, R5, 0x30, R26 ;  /* 0x0000003005137824 */ /* 0x010fc800078e021a */
[----:B------:R-:W-:-:S06]  /*0d70*/  IMAD.WIDE R18, R19, 0x8, R6 ;  /* 0x0000000813127825 */ /* 0x000fcc00078e0206 */
[----:B------:R-:W2:Y:S01]  /*0d80*/  LDG.E.64 R18, desc[UR4][R18.64] ;  /* 0x0000000412127981 */ /* 0x000ea2000c1e1b00 */
[----:B------:R-:W-:Y:S01]  /*0d90*/  IMAD R5, R26, 0x30, R25 ;  /* 0x000000301a057824 */ /* 0x000fe200078e0219 */
[----:B-----5:R-:W-:Y:S01]  /*0da0*/  DADD R14, R22, R14 ;  /* 0x00000000160e7229 */ /* 0x020fe2000000000e */
[----:B---3--:R-:W-:Y:S01]  /*0db0*/  IMAD R29, R25, 0x30, R24 ;  /* 0x00000030191d7824 */ /* 0x008fe200078e0218 */
[----:B------:R-:W3:Y:S01]  /*0dc0*/  LDG.E R26, desc[UR4][R16.64+0x98] ;  /* 0x00009804101a7981 */ /* 0x000ee2000c1e1900 */
[----:B------:R-:W-:-:S03]  /*0dd0*/  IMAD.WIDE R22, R5, 0x8, R6 ;  /* 0x0000000805167825 */ /* 0x000fc600078e0206 */
        /* <DEDUP_REMOVED lines=10> */
[----:B------:R-:W4:Y:S04]  /*0e80*/  LDG.E R25, desc[UR4][R16.64+0x9c] ;  /* 0x00009c0410197981 */ /* 0x000f28000c1e1900 */
[----:B------:R-:W5:Y:S01]  /*0e90*/  LDG.E.64 R18, desc[UR4][R18.64] ;  /* 0x0000000412127981 */ /* 0x000f62000c1e1b00 */
[----:B--2---:R-:W-:Y:S01]  /*0ea0*/  DADD R14, R22, R14 ;  /* 0x00000000160e7229 */ /* 0x004fe2000000000e */
[----:B---3--:R-:W-:-:S02]  /*0eb0*/  IMAD R23, R5, 0x30, R26 ;  /* 0x0000003005177824 */ /* 0x008fc400078e021a */
[----:B------:R0:W2:Y:S02]  /*0ec0*/  LDG.E R5, desc[UR4][R16.64+0xa4] ;  /* 0x0000a40410057981 */ /* 0x0000a4000c1e1900 */
[----:B------:R-:W-:-:S06]  /*0ed0*/  IMAD.WIDE R22, R23, 0x8, R6 ;  /* 0x0000000817167825 */ /* 0x000fcc00078e0206 */
[----:B------:R-:W3:Y:S01]  /*0ee0*/  LDG.E.64 R22, desc[UR4][R22.64] ;  /* 0x0000000416167981 */ /* 0x000ee2000c1e1b00 */
[----:B----4-:R-:W-:Y:S01]  /*0ef0*/  IMAD R29, R26, 0x30, R25 ;  /* 0x000000301a1d7824 */ /* 0x010fe200078e0219 */
[----:B-----5:R-:W-:-:S03]  /*0f00*/  DADD R18, R14, R18 ;  /* 0x000000000e127229 */ /* 0x020fc60000000012 */
[----:B------:R-:W-:-:S04]  /*0f10*/  IMAD.WIDE R14, R29, 0x8, R6 ;  /* 0x000000081d0e7825 */ /* 0x000fc800078e0206 */
[----:B------:R-:W-:Y:S02]  /*0f20*/  IMAD R25, R25, 0x30, R24 ;  /* 0x0000003019197824 */ /* 0x000fe400078e0218 */
[----:B------:R-:W4:Y:S02]  /*0f30*/  LDG.E.64 R14, desc[UR4][R14.64] ;  /* 0x000000040e0e7981 */ /* 0x000f24000c1e1b00 */
[----:B0-----:R-:W-:-:S04]  /*0f40*/  IMAD.WIDE R16, R25, 0x8, R6 ;  /* 0x0000000819107825 */ /* 0x001fc800078e0206 */
[----:B------:R-:W-:-:S04]  /*0f50*/  IMAD R27, R28, 0x30, R27 ;  /* 0x000000301c1b7824 */ /* 0x000fc800078e021b */
[----:B------:R-:W-:-:S06]  /*0f60*/  IMAD.WIDE R26, R27, 0x8, R6 ;  /* 0x000000081b1a7825 */ /* 0x000fcc00078e0206 */
[----:B------:R-:W5:Y:S01]  /*0f70*/  LDG.E.64 R26, desc[UR4][R26.64] ;  /* 0x000000041a1a7981 */ /* 0x000f62000c1e1b00 */
[----:B--2---:R-:W-:-:S03]  /*0f80*/  IMAD R29, R24, 0x30, R5 ;  /* 0x00000030181d7824 */ /* 0x004fc600078e0205 */
[----:B------:R-:W2:Y:S01]  /*0f90*/  LDG.E.64 R24, desc[UR4][R16.64] ;  /* 0x0000000410187981 */ /* 0x000ea2000c1e1b00 */
[----:B------:R-:W-:Y:S01]  /*0fa0*/  IMAD R5, R5, 0x30, R28 ;  /* 0x0000003005057824 */ /* 0x000fe200078e021c */
[----:B---3--:R-:W-:Y:S01]  /*0fb0*/  DADD R18, R18, R22 ;  /* 0x0000000012127229 */ /* 0x008fe20000000016 */
[----:B------:R-:W-:-:S05]  /*0fc0*/  IMAD.WIDE R22, R29, 0x8, R6 ;  /* 0x000000081d167825 */ /* 0x000fca00078e0206 */
[----:B------:R0:W3:Y:S02]  /*0fd0*/  LDG.E.64 R16, desc[UR4][R22.64] ;  /* 0x0000000416107981 */ /* 0x0000e4000c1e1b00 */
[----:B0-----:R-:W-:-:S05]  /*0fe0*/  IMAD.WIDE R22, R5, 0x8, R6 ;  /* 0x0000000805167825 */ /* 0x001fca00078e0206 */
[----:B------:R-:W5:Y:S01]  /*0ff0*/  LDG.E.64 R28, desc[UR4][R22.64] ;  /* 0x00000004161c7981 */ /* 0x000f62000c1e1b00 */
[----:B------:R-:W-:-:S04]  /*1000*/  IMAD R5, R21, 0x30, R4 ;  /* 0x0000003015057824 */ /* 0x000fc800078e0204 */
[----:B------:R-:W-:-:S06]  /*1010*/  IMAD.WIDE R4, R5, 0x8, R6 ;  /* 0x0000000805047825 */ /* 0x000fcc00078e0206 */
[----:B------:R-:W5:Y:S01]  /*1020*/  LDG.E.64 R4, desc[UR4][R4.64] ;  /* 0x0000000404047981 */ /* 0x000f62000c1e1b00 */
[----:B----4-:R-:W-:Y:S01]  /*1030*/  DADD R14, R18, R14 ;  /* 0x00000000120e7229 */ /* 0x010fe2000000000e */
[----:B------:R-:W-:Y:S07]  /*1040*/  BSSY.RECONVERGENT B0, `(.L_x_102) ;  /* 0x000001c000007945 */ /* 0x000fee0003800200 */
[----:B--2---:R-:W-:-:S08]  /*1050*/  DADD R24, R24, R14 ;  /* 0x0000000018187229 */ /* 0x004fd0000000000e */
[----:B---3--:R-:W-:-:S08]  /*1060*/  DADD R16, R24, R16 ;  /* 0x0000000018107229 */ /* 0x008fd00000000010 */
[----:B-----5:R-:W-:-:S08]  /*1070*/  DADD R16, R16, R28 ;  /* 0x0000000010107229 */ /* 0x020fd0000000001c */
[----:B------:R-:W-:-:S08]  /*1080*/  DADD R16, R16, R26 ;  /* 0x0000000010107229 */ /* 0x000fd0000000001a */
[----:B------:R-:W-:-:S06]  /*1090*/  DADD R16, R4, R16 ;  /* 0x0000000004107229 */ /* 0x000fcc0000000010 */
[----:B------:R-:W0:Y:S01]  /*10a0*/  MUFU.RCP64H R15, R17 ;  /* 0x00000011000f7308 */ /* 0x000e220000001800 */
[----:B------:R-:W-:-:S06]  /*10b0*/  MOV R14, 0x1 ;  /* 0x00000001000e7802 */ /* 0x000fcc0000000f00 */
[----:B0-----:R-:W-:-:S08]  /*10c0*/  DFMA R18, -R16, R14, 1 ;  /* 0x3ff000001012742b */ /* 0x001fd0000000010e */
[----:B------:R-:W-:-:S08]  /*10d0*/  DFMA R18, R18, R18, R18 ;  /* 0x000000121212722b */ /* 0x000fd00000000012 */
[----:B------:R-:W-:-:S08]  /*10e0*/  DFMA R18, R14, R18, R14 ;  /* 0x000000120e12722b */ /* 0x000fd0000000000e */
[----:B------:R-:W-:-:S08]  /*10f0*/  DFMA R4, -R16, R18, 1 ;  /* 0x3ff000001004742b */ /* 0x000fd00000000112 */
[----:B------:R-:W-:-:S08]  /*1100*/  DFMA R14, R18, R4, R18 ;  /* 0x00000004120e722b */ /* 0x000fd00000000012 */
[----:B------:R-:W-:-:S08]  /*1110*/  DMUL R20, R14, 10000 ;  /* 0x40c388000e147828 */ /* 0x000fd00000000000 */
[----:B------:R-:W-:Y:S01]  /*1120*/  DFMA R22, -R16, R20, 10000 ;  /* 0x40c388001016742b */ /* 0x000fe20000000114 */
[----:B------:R-:W-:-:S07]  /*1130*/  IADD3 R5, PT, PT, R0, R3, RZ ;  /* 0x0000000300057210 */ /* 0x000fce0007ffe0ff */
[----:B------:R-:W-:Y:S01]  /*1140*/  DFMA R14, R14, R22, R20 ;  /* 0x000000160e0e722b */ /* 0x000fe20000000014 */
[----:B------:R-:W-:-:S05]  /*1150*/  IMAD.WIDE R18, R5, 0x8, R8 ;  /* 0x0000000805127825 */ /* 0x000fca00078e0208 */
[----:B------:R0:W-:Y:S04]  /*1160*/  STG.E.64 desc[UR4][R18.64], R16 ;  /* 0x0000001012007986 */ /* 0x0001e8000c101b04 */
[----:B------:R-:W-:-:S05]  /*1170*/  FFMA R4, RZ, R17, R15 ;  /* 0x00000011ff047223 */ /* 0x000fca000000000f */
[----:B------:R-:W-:Y:S02]  /*1180*/  FSETP.GT.AND P0, PT, |R4|, 1.469367938527859385e-39, PT ;  /* 0x001000000400780b */ /* 0x000fe40003f04200 */
[----:B------:R-:W-:-:S04]  /*1190*/  IADD3 R3, PT, PT, R3, 0x1, RZ ;  /* 0x0000000103037810 */ /* 0x000fc80007ffe0ff */
[----:B------:R-:W-:-:S07]  /*11a0*/  ISETP.NE.AND P1, PT, R3, 0x20, PT ;  /* 0x000000200300780c */ /* 0x000fce0003f25270 */
[----:B0-----:R-:W-:Y:S06]  /*11b0*/  @P0 BRA `(.L_x_103) ;  /* 0x0000000000100947 */ /* 0x001fec0003800000 */
[----:B------:R-:W-:-:S07]  /*11c0*/  MOV R4, 0x11e0 ;  /* 0x000011e000047802 */ /* 0x000fce0000000f00 */
[----:B------:R-:W-:Y:S05]  /*11d0*/  CALL.REL.NOINC `($__internal_0_$__cuda_sm20_div_rn_f64_full) ;  /* 0x00000000001c7944 */ /* 0x000fea0003c00000 */
[----:B------:R-:W-:Y:S02]  /*11e0*/  MOV R14, R24 ;  /* 0x00000018000e7202 */ /* 0x000fe40000000f00 */
[----:B------:R-:W-:-:S07]  /*11f0*/  MOV R15, R25 ;  /* 0x00000019000f7202 */ /* 0x000fce0000000f00 */
.L_x_103:
[----:B------:R-:W-:Y:S05]  /*1200*/  BSYNC.RECONVERGENT B0 ;  /* 0x0000000000007941 */ /* 0x000fea0003800200 */
.L_x_102:
[----:B------:R-:W-:-:S05]  /*1210*/  IMAD.WIDE R4, R5, 0x8, R10 ;  /* 0x0000000805047825 */ /* 0x000fca00078e020a */
[----:B------:R0:W-:Y:S01]  /*1220*/  STG.E.64 desc[UR4][R4.64], R14 ;  /* 0x0000000e04007986 */ /* 0x0001e2000c101b04 */
[----:B------:R-:W-:Y:S05]  /*1230*/  @P1 BRA `(.L_x_104) ;  /* 0xffffffec00b81947 */ /* 0x000fea000383ffff */
[----:B------:R-:W-:Y:S05]  /*1240*/  EXIT ;  /* 0x000000000000794d */ /* 0x000fea0003800000 */
        .weak           $__internal_0_$__cuda_sm20_div_rn_f64_full
        .type           $__internal_0_$__cuda_sm20_div_rn_f64_full,@function
        .size           $__internal_0_$__cuda_sm20_div_rn_f64_full,(.L_x_112 - $__internal_0_$__cuda_sm20_div_rn_f64_full)
$__internal_0_$__cuda_sm20_div_rn_f64_full:
[C---:B------:R-:W-:Y:S01]  /*1250*/  FSETP.GEU.AND P0, PT, |R17|.reuse, 1.469367938527859385e-39, PT ;  /* 0x001000001100780b */ /* 0x040fe20003f0e200 */
[----:B------:R-:W-:Y:S01]  /*1260*/  BSSY.RECONVERGENT B1, `(.L_x_105) ;  /* 0x000004a000017945 */ /* 0x000fe20003800200 */
[C---:B------:R-:W-:Y:S02]  /*1270*/  LOP3.LUT R14, R17.reuse, 0x800fffff, RZ, 0xc0, !PT ;  /* 0x800fffff110e7812 */ /* 0x040fe400078ec0ff */
[----:B------:R-:W-:Y:S02]  /*1280*/  MOV R18, 0x1 ;  /* 0x0000000100127802 */ /* 0x000fe40000000f00 */
[----:B------:R-:W-:Y:S02]  /*1290*/  LOP3.LUT R15, R14, 0x3ff00000, RZ, 0xfc, !PT ;  /* 0x3ff000000e0f7812 */ /* 0x000fe400078efcff */
[----:B------:R-:W-:Y:S02]  /*12a0*/  MOV R14, R16 ;  /* 0x00000010000e7202 */ /* 0x000fe40000000f00 */
[----:B------:R-:W-:-:S02]  /*12b0*/  LOP3.LUT R27, R17, 0x7ff00000, RZ, 0xc0, !PT ;  /* 0x7ff00000111b7812 */ /* 0x000fc400078ec0ff */
[----:B------:R-:W-:Y:S01]  /*12c0*/  MOV R26, 0x1ca00000 ;  /* 0x1ca00000001a7802 */ /* 0x000fe20000000f00 */
[----:B------:R-:W-:Y:S01]  /*12d0*/  @!P0 DMUL R14, R16, 8.98846567431157953865e+307 ;  /* 0x7fe00000100e8828 */ /* 0x000fe20000000000 */
[----:B------:R-:W-:-:S05]  /*12e0*/  ISETP.LE.U32.AND P2, PT, R27, 0x40c00000, PT ;  /* 0x40c000001b00780c */ /* 0x000fca0003f43070 */
[----:B------:R-:W0:Y:S04]  /*12f0*/  MUFU.RCP64H R19, R15 ;  /* 0x0000000f00137308 */ /* 0x000e280000001800 */
[----:B------:R-:W-:Y:S01]  /*1300*/  @!P0 LOP3.LUT R27, R15, 0x7ff00000, RZ, 0xc0, !PT ;  /* 0x7ff000000f1b8812 */ /* 0x000fe200078ec0ff */
[----:B0-----:R-:W-:-:S08]  /*1310*/  DFMA R20, R18, -R14, 1 ;  /* 0x3ff000001214742b */ /* 0x001fd0000000080e */
[----:B------:R-:W-:-:S08]  /*1320*/  DFMA R20, R20, R20, R20 ;  /* 0x000000141414722b */ /* 0x000fd00000000014 */
[----:B------:R-:W-:Y:S01]  /*1330*/  DFMA R18, R18, R20, R18 ;  /* 0x000000141212722b */ /* 0x000fe20000000012 */
[----:B------:R-:W-:-:S07]  /*1340*/  SEL R20, R26, 0x63400000, !P2 ;  /* 0x634000001a147807 */ /* 0x000fce0005000000 */
[----:B------:R-:W-:-:S08]  /*1350*/  DFMA R24, R18, -R14, 1 ;  /* 0x3ff000001218742b */ /* 0x000fd0000000080e */
[----:B------:R-:W-:Y:S01]  /*1360*/  DFMA R24, R18, R24, R18 ;  /* 0x000000181218722b */ /* 0x000fe20000000012 */
[----:B------:R-:W-:Y:S02]  /*1370*/  LOP3.LUT R19, R20, 0x38800, RZ, 0xfc, !PT ;  /* 0x0003880014137812 */ /* 0x000fe400078efcff */
[----:B------:R-:W-:-:S06]  /*1380*/  MOV R18, RZ ;  /* 0x000000ff00127202 */ /* 0x000fcc0000000f00 */
[----:B------:R-:W-:-:S08]  /*1390*/  DMUL R20, R24, R18 ;  /* 0x0000001218147228 */ /* 0x000fd00000000000 */
[----:B------:R-:W-:-:S08]  /*13a0*/  DFMA R22, R20, -R14, R18 ;  /* 0x8000000e1416722b */ /* 0x000fd00000000012 */
[----:B------:R-:W-:Y:S01]  /*13b0*/  DFMA R20, R24, R22, R20 ;  /* 0x000000161814722b */ /* 0x000fe20000000014 */
[----:B------:R-:W-:-:S04]  /*13c0*/  MOV R22, 0x40c00000 ;  /* 0x40c0000000167802 */ /* 0x000fc80000000f00 */
[----:B------:R-:W-:-:S04]  /*13d0*/  IADD3 R23, PT, PT, R22, -0x1, RZ ;  /* 0xffffffff16177810 */ /* 0x000fc80007ffe0ff */
[----:B------:R-:W-:Y:S02]  /*13e0*/  ISETP.GT.U32.AND P0, PT, R23, 0x7feffffe, PT ;  /* 0x7feffffe1700780c */ /* 0x000fe40003f04070 */
[----:B------:R-:W-:-:S04]  /*13f0*/  IADD3 R23, PT, PT, R27, -0x1, RZ ;  /* 0xffffffff1b177810 */ /* 0x000fc80007ffe0ff */
[----:B------:R-:W-:-:S13]  /*1400*/  ISETP.GT.U32.OR P0, PT, R23, 0x7feffffe, P0 ;  /* 0x7feffffe1700780c */ /* 0x000fda0000704470 */
[----:B------:R-:W-:Y:S05]  /*1410*/  @P0 BRA `(.L_x_106) ;  /* 0x0000000000740947 */ /* 0x000fea0003800000 */
[----:B------:R-:W-:Y:S02]  /*1420*/  LOP3.LUT R24, R17, 0x7ff00000, RZ, 0xc0, !PT ;  /* 0x7ff0000011187812 */ /* 0x000fe400078ec0ff */
[----:B------:R-:W-:Y:S02]  /*1430*/  MOV R22, 0x40c00000 ;  /* 0x40c0000000167802 */ /* 0x000fe40000000f00 */
[C---:B------:R-:W-:Y:S02]  /*1440*/  IADD3 R23, PT, PT, -R24.reuse, RZ, RZ ;  /* 0x000000ff18177210 */ /* 0x040fe40007ffe1ff */
[----:B------:R-:W-:Y:S02]  /*1450*/  ISETP.LE.U32.AND P0, PT, R24, 0x40c00000, PT ;  /* 0x40c000001800780c */ /* 0x000fe40003f03070 */
[----:B------:R-:W-:Y:S02]  /*1460*/  VIADDMNMX R22, R23, R22, 0xb9600000, !PT ;  /* 0xb960000017167446 */ /* 0x000fe40007800116 */
[----:B------:R-:W-:-:S02]  /*1470*/  SEL R23, R26, 0x63400000, !P0 ;  /* 0x634000001a177807 */ /* 0x000fc40004000000 */
[----:B------:R-:W-:-:S04]  /*1480*/  VIMNMX R22, PT, PT, R22, 0x46a00000, PT ;  /* 0x46a0000016167848 */ /* 0x000fc80003fe0100 */
[----:B------:R-:W-:Y:S02]  /*1490*/  IADD3 R26, PT, PT, R22, -R23, RZ ;  /* 0x80000017161a7210 */ /* 0x000fe40007ffe0ff */
[----:B------:R-:W-:Y:S02]  /*14a0*/  MOV R22, RZ ;  /* 0x000000ff00167202 */ /* 0x000fe40000000f00 */
[----:B------:R-:W-:-:S06]  /*14b0*/  IADD3 R23, PT, PT, R26, 0x7fe00000, RZ ;  /* 0x7fe000001a177810 */ /* 0x000fcc0007ffe0ff */
[----:B------:R-:W-:-:S10]  /*14c0*/  DMUL R24, R20, R22 ;  /* 0x0000001614187228 */ /* 0x000fd40000000000 */
[----:B------:R-:W-:-:S13]  /*14d0*/  FSETP.GTU.AND P0, PT, |R25|, 1.469367938527859385e-39, PT ;  /* 0x001000001900780b */ /* 0x000fda0003f0c200 */
[----:B------:R-:W-:Y:S05]  /*14e0*/  @P0 BRA `(.L_x_107) ;  /* 0x0000000000840947 */ /* 0x000fea0003800000 */
[----:B------:R-:W-:Y:S01]  /*14f0*/  DFMA R14, R20, -R14, R18 ;  /* 0x8000000e140e722b */ /* 0x000fe20000000012 */
[----:B------:R-:W-:-:S09]  /*1500*/  MOV R22, RZ ;  /* 0x000000ff00167202 */ /* 0x000fd20000000f00 */
[C---:B------:R-:W-:Y:S02]  /*1510*/  FSETP.NEU.AND P0, PT, R15.reuse, RZ, PT ;  /* 0x000000ff0f00720b */ /* 0x040fe40003f0d000 */
[----:B------:R-:W-:-:S04]  /*1520*/  LOP3.LUT R17, R15, 0x80000000, R17, 0x48, !PT ;  /* 0x800000000f117812 */ /* 0x000fc800078e4811 */
[----:B------:R-:W-:-:S07]  /*1530*/  LOP3.LUT R23, R17, R23, RZ, 0xfc, !PT ;  /* 0x0000001711177212 */ /* 0x000fce00078efcff */
[----:B------:R-:W-:Y:S05]  /*1540*/  @!P0 BRA `(.L_x_107) ;  /* 0x00000000006c8947 */ /* 0x000fea0003800000 */
[----:B------:R-:W-:Y:S02]  /*1550*/  IADD3 R15, PT, PT, -R26, RZ, RZ ;  /* 0x000000ff1a0f7210 */ /* 0x000fe40007ffe1ff */
[----:B------:R-:W-:-:S06]  /*1560*/  MOV R14, RZ ;  /* 0x000000ff000e7202 */ /* 0x000fcc0000000f00 */
[----:B------:R-:W-:Y:S02]  /*1570*/  DFMA R14, R24, -R14, R20 ;  /* 0x8000000e180e722b */ /* 0x000fe40000000014 */
[----:B------:R-:W-:-:S04]  /*1580*/  DMUL.RP R20, R20, R22 ;  /* 0x0000001614147228 */ /* 0x000fc80000008000 */
[----:B------:R-:W-:-:S04]  /*1590*/  IADD3 R14, PT, PT, -R26, -0x43300000, RZ ;  /* 0xbcd000001a0e7810 */ /* 0x000fc80007ffe1ff */
[----:B------:R-:W-:Y:S02]  /*15a0*/  FSETP.NEU.AND P0, PT, |R15|, R14, PT ;  /* 0x0000000e0f00720b */ /* 0x000fe40003f0d200 */
[----:B------:R-:W-:Y:S02]  /*15b0*/  LOP3.LUT R17, R21, R17, RZ, 0x3c, !PT ;  /* 0x0000001115117212 */ /* 0x000fe400078e3cff */
[----:B------:R-:W-:Y:S02]  /*15c0*/  FSEL R24, R20, R24, !P0 ;  /* 0x0000001814187208 */ /* 0x000fe40004000000 */
[----:B------:R-:W-:Y:S01]  /*15d0*/  FSEL R25, R17, R25, !P0 ;  /* 0x0000001911197208 */ /* 0x000fe20004000000 */
[----:B------:R-:W-:Y:S06]  /*15e0*/  BRA `(.L_x_107) ;  /* 0x0000000000447947 */ /* 0x000fec0003800000 */
.L_x_106:
[----:B------:R-:W-:-:S14]  /*15f0*/  DSETP.NAN.AND P0, PT, R16, R16, PT ;  /* 0x000000101000722a */ /* 0x000fdc0003f08000 */
[----:B------:R-:W-:Y:S05]  /*1600*/  @P0 BRA `(.L_x_108) ;  /* 0x0000000000340947 */ /* 0x000fea0003800000 */
[----:B------:R-:W-:Y:S02]  /*1610*/  ISETP.NE.AND P0, PT, R22, R27, PT ;  /* 0x0000001b1600720c */ /* 0x000fe40003f05270 */
[----:B------:R-:W-:Y:S02]  /*1620*/  MOV R24, 0x0 ;  /* 0x0000000000187802 */ /* 0x000fe40000000f00 */
[----:B------:R-:W-:-:S09]  /*1630*/  MOV R25, 0xfff80000 ;  /* 0xfff8000000197802 */ /* 0x000fd20000000f00 */
[----:B------:R-:W-:Y:S05]  /*1640*/  @!P0 BRA `(.L_x_107) ;  /* 0x00000000002c8947 */ /* 0x000fea0003800000 */
[----:B------:R-:W-:Y:S02]  /*1650*/  ISETP.NE.AND P0, PT, R22, 0x7ff00000, PT ;  /* 0x7ff000001600780c */ /* 0x000fe40003f05270 */
[----:B------:R-:W-:Y:S02]  /*1660*/  LOP3.LUT R16, R17, 0x40c38800, RZ, 0x3c, !PT ;  /* 0x40c3880011107812 */ /* 0x000fe400078e3cff */
[----:B------:R-:W-:Y:S02]  /*1670*/  ISETP.EQ.OR P0, PT, R27, RZ, !P0 ;  /* 0x000000ff1b00720c */ /* 0x000fe40004702670 */
[----:B------:R-:W-:-:S11]  /*1680*/  LOP3.LUT R25, R16, 0x80000000, RZ, 0xc0, !PT ;  /* 0x8000000010197812 */ /* 0x000fd600078ec0ff */
[----:B------:R-:W-:Y:S02]  /*1690*/  @P0 LOP3.LUT R14, R25, 0x7ff00000, RZ, 0xfc, !PT ;  /* 0x7ff00000190e0812 */ /* 0x000fe400078efcff */
[----:B------:R-:W-:Y:S02]  /*16a0*/  @!P0 MOV R24, RZ ;  /* 0x000000ff00188202 */ /* 0x000fe40000000f00 */
[----:B------:R-:W-:Y:S02]  /*16b0*/  @P0 MOV R24, RZ ;  /* 0x000000ff00180202 */ /* 0x000fe40000000f00 */
[----:B------:R-:W-:Y:S01]  /*16c0*/  @P0 MOV R25, R14 ;  /* 0x0000000e00190202 */ /* 0x000fe20000000f00 */
[----:B------:R-:W-:Y:S06]  /*16d0*/  BRA `(.L_x_107) ;  /* 0x0000000000087947 */ /* 0x000fec0003800000 */
.L_x_108:
[----:B------:R-:W-:Y:S02]  /*16e0*/  LOP3.LUT R25, R17, 0x80000, RZ, 0xfc, !PT ;  /* 0x0008000011197812 */ /* 0x000fe400078efcff */
[----:B------:R-:W-:-:S07]  /*16f0*/  MOV R24, R16 ;  /* 0x0000001000187202 */ /* 0x000fce0000000f00 */
.L_x_107:
[----:B------:R-:W-:Y:S05]  /*1700*/  BSYNC.RECONVERGENT B1 ;  /* 0x0000000000017941 */ /* 0x000fea0003800200 */
.L_x_105:
[----:B------:R-:W-:Y:S01]  /*1710*/  HFMA2 R15, -RZ, RZ, 0, 0 ;  /* 0x00000000ff0f7431 */ /* 0x000fe200000001ff */
[----:B------:R-:W-:-:S04]  /*1720*/  MOV R14, R4 ;  /* 0x00000004000e7202 */ /* 0x000fc80000000f00 */
[----:B------:R-:W-:Y:S05]  /*1730*/  RET.REL.NODEC R14 `(_Z16calculate_scoresPiPdS0_S0_) ;  /* 0xffffffe80e307950 */ /* 0x000fea0003c3ffff */
.L_x_109:
        /* <DEDUP_REMOVED lines=12> */
.L_x_112:


//--------------------- .text._Z14random_shufflePi --------------------------
	.section	.text._Z14random_shufflePi,"ax",@progbits
	.align	128
        .global         _Z14random_shufflePi
        .type           _Z14random_shufflePi,@function
        .size           _Z14random_shufflePi,(.L_x_119 - _Z14random_shufflePi)
        .other          _Z14random_shufflePi,@"STO_CUDA_ENTRY STV_DEFAULT"
_Z14random_shufflePi:
.text._Z14random_shufflePi:
[----:B------:R-:W-:Y:S01]  /*0000*/  LDC R1, c[0x0][0x37c] ;  /* 0x0000df00ff017b82 */ /* 0x000fe20000000800 */
[----:B------:R-:W0:Y:S07]  /*0010*/  S2R R0, SR_CTAID.X ;  /* 0x0000000000007919 */ /* 0x000e2e0000002500 */
[----:B------:R-:W1:Y:S01]  /*0020*/  LDC.64 R2, c[0x0][0x380] ;  /* 0x0000e000ff027b82 */ /* 0x000e620000000a00 */
[----:B------:R-:W2:Y:S01]  /*0030*/  LDCU.64 UR6, c[0x0][0x358] ;  /* 0x00006b00ff0677ac */ /* 0x000ea20008000a00 */
[----:B------:R-:W0:Y:S02]  /*0040*/  S2R R7, SR_TID.X ;  /* 0x0000000000077919 */ /* 0x000e240000002100 */
[----:B0-----:R-:W-:-:S04]  /*0050*/  IMAD R0, R0, 0x20, R7 ;  /* 0x0000002000007824 */ /* 0x001fc800078e0207 */
[----:B------:R-:W-:-:S04]  /*0060*/  IMAD R5, R0, 0x30, RZ ;  /* 0x0000003000057824 */ /* 0x000fc800078e02ff */
[----:B-1----:R-:W-:Y:S01]  /*0070*/  IMAD.WIDE R2, R5, 0x4, R2 ;  /* 0x0000000405027825 */ /* 0x002fe200078e0202 */
[----:B------:R-:W-:-:S06]  /*0080*/  CS2R R4, SR_CLOCKLO ;  /* 0x0000000000047805 */ /* 0x000fcc0000015000 */
[----:B------:R-:W-:Y:S01]  /*0090*/  IADD3 R0, P0, PT, R7, R4, RZ ;  /* 0x0000000407007210 */ /* 0x000fe20007f1e0ff */
[----:B------:R-:W-:-:S03]  /*00a0*/  UMOV UR4, 0x6a788e ;  /* 0x006a788e00047882 */ /* 0x000fc60000000000 */
[----:B------:R-:W-:Y:S01]  /*00b0*/  LOP3.LUT R0, R0, 0xaad26b49, RZ, 0x3c, !PT ;  /* 0xaad26b4900007812 */ /* 0x000fe200078e3cff */
[----:B------:R-:W-:-:S04]  /*00c0*/  IMAD.X R5, RZ, RZ, R5, P0 ;  /* 0x000000ffff057224 */ /* 0x000fc800000e0605 */
[----:B------:R-:W-:Y:S01]  /*00d0*/  IMAD R12, R0, 0x4182bed5, RZ ;  /* 0x4182bed5000c7824 */ /* 0x000fe200078e02ff */
[----:B------:R-:W-:-:S03]  /*00e0*/  LOP3.LUT R5, R5, 0xf7dcefdd, RZ, 0x3c, !PT ;  /* 0xf7dcefdd05057812 */ /* 0x000fc600078e3cff */
[C---:B------:R-:W-:Y:S01]  /*00f0*/  VIADD R0, R12.reuse, 0x583f19 ;  /* 0x00583f190c007836 */ /* 0x040fe20000000000 */
[C---:B------:R-:W-:Y:S01]  /*0100*/  LOP3.LUT R18, R12.reuse, 0x159a55e5, RZ, 0x3c, !PT ;  /* 0x159a55e50c127812 */ /* 0x040fe200078e3cff */
[C---:B------:R-:W-:Y:S02]  /*0110*/  IMAD R15, R5.reuse, -0x658354e5, R12 ;  /* 0x9a7cab1b050f7824 */ /* 0x040fe400078e020c */
[----:B------:R-:W-:Y:S02]  /*0120*/  IMAD R5, R5, -0x658354e5, RZ ;  /* 0x9a7cab1b05057824 */ /* 0x000fe400078e02ff */
[----:B------:R-:W-:Y:S02]  /*0130*/  VIADD R12, R12, 0x75bcd15 ;  /* 0x075bcd150c0c7836 */ /* 0x000fe40000000000 */
[----:B------:R-:W-:Y:S01]  /*0140*/  VIADD R15, R15, 0x6a788e ;  /* 0x006a788e0f0f7836 */ /* 0x000fe20000000000 */
[C---:B------:R-:W-:Y:S01]  /*0150*/  LOP3.LUT R6, R5.reuse, 0x5491333, RZ, 0x3c, !PT ;  /* 0x0549133305067812 */ /* 0x040fe200078e3cff */
[----:B--2---:R-:W-:-:S07]  /*0160*/  VIADD R13, R5, 0x1f123bb5 ;  /* 0x1f123bb5050d7836 */ /* 0x004fce0000000000 */
.L_x_110:
[----:B0-----:R-:W-:Y:S01]  /*0170*/  SHF.R.U32.HI R5, RZ, 0x2, R12 ;  /* 0x00000002ff057819 */ /* 0x001fe2000001160c */
[----:B------:R-:W-:Y:S01]  /*0180*/  IMAD.SHL.U32 R7, R0, 0x10, RZ ;  /* 0x0000001000077824 */ /* 0x000fe200078e00ff */
[----:B------:R-:W-:Y:S01]  /*0190*/  SHF.R.U32.HI R9, RZ, 0x2, R18 ;  /* 0x00000002ff097819 */ /* 0x000fe20000011612 */
[----:B------:R-:W-:Y:S01]  /*01a0*/  IMAD.MOV.U32 R14, RZ, RZ, 0x2f800000 ;  /* 0x2f800000ff0e7424 */ /* 0x000fe200078e00ff */
[----:B------:R-:W-:Y:S02]  /*01b0*/  LOP3.LUT R5, R5, R12, RZ, 0x3c, !PT ;  /* 0x0000000c05057212 */ /* 0x000fe400078e3cff */
[----:B------:R-:W-:-:S03]  /*01c0*/  LOP3.LUT R9, R9, R18, RZ, 0x3c, !PT ;  /* 0x0000001209097212 */ /* 0x000fc600078e3cff */
[----:B------:R-:W-:-:S05]  /*01d0*/  IMAD.SHL.U32 R4, R5, 0x2, RZ ;  /* 0x0000000205047824 */ /* 0x000fca00078e00ff */
[----:B------:R-:W-:-:S04]  /*01e0*/  LOP3.LUT R4, R0, R7, R4, 0x96, !PT ;  /* 0x0000000700047212 */ /* 0x000fc800078e9604 */
[----:B------:R-:W-:Y:S01]  /*01f0*/  LOP3.LUT R18, R4, R5, RZ, 0x3c, !PT ;  /* 0x0000000504127212 */ /* 0x000fe200078e3cff */
[----:B------:R-:W-:-:S04]  /*0200*/  IMAD.SHL.U32 R5, R9, 0x2, RZ ;  /* 0x0000000209057824 */ /* 0x000fc800078e00ff */
[----:B------:R-:W-:-:S05]  /*0210*/  IMAD.SHL.U32 R4, R18, 0x10, RZ ;  /* 0x0000001012047824 */ /* 0x000fca00078e00ff */
[----:B------:R-:W-:Y:S01]  /*0220*/  LOP3.LUT R5, R9, R5, R4, 0x96, !PT ;  /* 0x0000000509057212 */ /* 0x000fe200078e9604 */
[----:B------:R-:W-:-:S03]  /*0230*/  IMAD.IADD R4, R18, 0x1, R15 ;  /* 0x0000000112047824 */ /* 0x000fc600078e020f */
[----:B------:R-:W-:-:S04]  /*0240*/  LOP3.LUT R16, R5, R18, RZ, 0x3c, !PT ;  /* 0x0000001205107212 */ /* 0x000fc800078e3cff */
[----:B------:R-:W-:-:S04]  /*0250*/  IADD3 R5, PT, PT, R15, 0x587c5, R16 ;  /* 0x000587c50f057810 */ /* 0x000fc80007ffe010 */
[----:B------:R-:W-:Y:S02]  /*0260*/  I2FP.F32.U32 R7, R5 ;  /* 0x0000000500077245 */ /* 0x000fe40000201000 */
[----:B------:R-:W-:-:S03]  /*0270*/  I2FP.F32.U32 R5, R4 ;  /* 0x0000000400057245 */ /* 0x000fc60000201000 */
[-C--:B------:R-:W-:Y:S02]  /*0280*/  FFMA R7, R7, R14.reuse, 1.1641532182693481445e-10 ;  /* 0x2f00000007077423 */ /* 0x080fe4000000000e */
[----:B------:R-:W-:Y:S02]  /*0290*/  FFMA R5, R5, R14, 1.1641532182693481445e-10 ;  /* 0x2f00000005057423 */ /* 0x000fe4000000000e */
[----:B------:R-:W-:Y:S02]  /*02a0*/  FMUL R8, R7, 48 ;  /* 0x4240000007087820 */ /* 0x000fe40000400000 */
[----:B------:R-:W-:-:S04]  /*02b0*/  FMUL R5, R5, 48 ;  /* 0x4240000005057820 */ /* 0x000fc80000400000 */
[----:B------:R-:W0:Y:S08]  /*02c0*/  F2I.TRUNC.NTZ R8, R8 ;  /* 0x0000000800087305 */ /* 0x000e30000020f100 */
[----:B------:R-:W1:Y:S01]  /*02d0*/  F2I.TRUNC.NTZ R5, R5 ;  /* 0x0000000500057305 */ /* 0x000e62000020f100 */
[----:B0-----:R-:W-:-:S05]  /*02e0*/  IMAD.HI R9, R8, 0x2aaaaaab, RZ ;  /* 0x2aaaaaab08097827 */ /* 0x001fca00078e02ff */
[----:B------:R-:W-:Y:S01]  /*02f0*/  SHF.R.U32.HI R10, RZ, 0x1f, R9 ;  /* 0x0000001fff0a7819 */ /* 0x000fe20000011609 */
[----:B-1----:R-:W-:-:S03]  /*0300*/  IMAD.HI R4, R5, 0x2aaaaaab, RZ ;  /* 0x2aaaaaab05047827 */ /* 0x002fc600078e02ff */
[----:B------:R-:W-:Y:S02]  /*0310*/  LEA.HI R9, R9, R10, RZ, 0x1d ;  /* 0x0000000a09097211 */ /* 0x000fe400078fe8ff */
[----:B------:R-:W-:-:S03]  /*0320*/  SHF.R.U32.HI R7, RZ, 0x1f, R4 ;  /* 0x0000001fff077819 */ /* 0x000fc60000011604 */
[----:B------:R-:W-:Y:S01]  /*0330*/  IMAD R9, R9, -0x30, R8 ;  /* 0xffffffd009097824 */ /* 0x000fe200078e0208 */
[----:B------:R-:W-:-:S03]  /*0340*/  LEA.HI R4, R4, R7, RZ, 0x1d ;  /* 0x0000000704047211 */ /* 0x000fc600078fe8ff */
[----:B------:R-:W-:-:S04]  /*0350*/  IMAD.WIDE R8, R9, 0x4, R2 ;  /* 0x0000000409087825 */ /* 0x000fc800078e0202 */
[----:B------:R-:W-:Y:S01]  /*0360*/  IMAD R11, R4, -0x30, R5 ;  /* 0xffffffd0040b7824 */ /* 0x000fe200078e0205 */
[----:B------:R-:W2:Y:S03]  /*0370*/  LDG.E R17, desc[UR6][R8.64] ;  /* 0x0000000608117981 */ /* 0x000ea6000c1e1900 */
[----:B------:R-:W-:-:S05]  /*0380*/  IMAD.WIDE R10, R11, 0x4, R2 ;  /* 0x000000040b0a7825 */ /* 0x000fca00078e0202 */
[----:B------:R-:W3:Y:S01]  /*0390*/  LDG.E R19, desc[UR6][R10.64] ;  /* 0x000000060a137981 */ /* 0x000ee2000c1e1900 */
[----:B------:R-:W-:Y:S01]  /*03a0*/  SHF.R.U32.HI R4, RZ, 0x2, R13 ;  /* 0x00000002ff047819 */ /* 0x000fe2000001160d */
[----:B------:R-:W-:-:S03]  /*03b0*/  IMAD.SHL.U32 R5, R16, 0x10, RZ ;  /* 0x0000001010057824 */ /* 0x000fc600078e00ff */
[----:B------:R-:W-:-:S04]  /*03c0*/  LOP3.LUT R4, R4, R13, RZ, 0x3c, !PT ;  /* 0x0000000d04047212 */ /* 0x000fc800078e3cff */
[----:B------:R-:W-:Y:S02]  /*03d0*/  SHF.L.U32 R7, R4, 0x1, RZ ;  /* 0x0000000104077819 */ /* 0x000fe400000006ff */
[----:B------:R-:W-:Y:S02]  /*03e0*/  SHF.R.U32.HI R13, RZ, 0x2, R6 ;  /* 0x00000002ff0d7819 */ /* 0x000fe40000011606 */
[----:B------:R-:W-:Y:S02]  /*03f0*/  LOP3.LUT R5, R16, R5, R7, 0x96, !PT ;  /* 0x0000000510057212 */ /* 0x000fe400078e9607 */
[----:B------:R-:W-:Y:S02]  /*0400*/  LOP3.LUT R13, R13, R6, RZ, 0x3c, !PT ;  /* 0x000000060d0d7212 */ /* 0x000fe400078e3cff */
[----:B------:R-:W-:-:S03]  /*0410*/  LOP3.LUT R20, R5, R4, RZ, 0x3c, !PT ;  /* 0x0000000405147212 */ /* 0x000fc600078e3cff */
[----:B------:R-:W-:Y:S02]  /*0420*/  IMAD.SHL.U32 R5, R13, 0x2, RZ ;  /* 0x000000020d057824 */ /* 0x000fe400078e00ff */
[----:B------:R-:W-:-:S05]  /*0430*/  IMAD.SHL.U32 R4, R20, 0x10, RZ ;  /* 0x0000001014047824 */ /* 0x000fca00078e00ff */
[----:B------:R-:W-:-:S04]  /*0440*/  LOP3.LUT R5, R13, R5, R4, 0x96, !PT ;  /* 0x000000050d057212 */ /* 0x000fc800078e9604 */
[----:B------:R-:W-:Y:S02]  /*0450*/  LOP3.LUT R12, R5, R20, RZ, 0x3c, !PT ;  /* 0x00000014050c7212 */ /* 0x000fe400078e3cff */
[C---:B------:R-:W-:Y:S02]  /*0460*/  IADD3 R4, PT, PT, R15.reuse, 0xb0f8a, R20 ;  /* 0x000b0f8a0f047810 */ /* 0x040fe40007ffe014 */
        /* <DEDUP_REMOVED lines=9> */
[----:B0-----:R-:W-:-:S04]  /*0500*/  IMAD.HI R7, R6, 0x2aaaaaab, RZ ;  /* 0x2aaaaaab06077827 */ /* 0x001fc800078e02ff */
[----:B-1----:R-:W-:Y:S01]  /*0510*/  IMAD.HI R4, R13, 0x2aaaaaab, RZ ;  /* 0x2aaaaaab0d047827 */ /* 0x002fe200078e02ff */
[----:B------:R-:W-:-:S04]  /*0520*/  SHF.R.U32.HI R22, RZ, 0x1f, R7 ;  /* 0x0000001fff167819 */ /* 0x000fc80000011607 */
[----:B------:R-:W-:Y:S02]  /*0530*/  SHF.R.U32.HI R5, RZ, 0x1f, R4 ;  /* 0x0000001fff057819 */ /* 0x000fe40000011604 */
[----:B------:R-:W-:Y:S02]  /*0540*/  LEA.HI R7, R7, R22, RZ, 0x1d ;  /* 0x0000001607077211 */ /* 0x000fe400078fe8ff */
[----:B------:R-:W-:-:S03]  /*0550*/  LEA.HI R4, R4, R5, RZ, 0x1d ;  /* 0x0000000504047211 */ /* 0x000fc600078fe8ff */
[----:B------:R-:W-:Y:S02]  /*0560*/  IMAD R5, R7, -0x30, R6 ;  /* 0xffffffd007057824 */ /* 0x000fe400078e0206 */
[----:B------:R-:W-:Y:S02]  /*0570*/  IMAD R7, R4, -0x30, R13 ;  /* 0xffffffd004077824 */ /* 0x000fe400078e020d */
[----:B------:R-:W-:-:S04]  /*0580*/  IMAD.WIDE R4, R5, 0x4, R2 ;  /* 0x0000000405047825 */ /* 0x000fc800078e0202 */
[----:B------:R-:W-:Y:S01]  /*0590*/  IMAD.WIDE R6, R7, 0x4, R2 ;  /* 0x0000000407067825 */ /* 0x000fe200078e0202 */
[----:B--2---:R-:W-:Y:S04]  /*05a0*/  STG.E desc[UR6][R10.64], R17 ;  /* 0x000000110a007986 */ /* 0x004fe8000c101906 */
[----:B---3--:R0:W-:Y:S04]  /*05b0*/  STG.E desc[UR6][R8.64], R19 ;  /* 0x0000001308007986 */ /* 0x0081e8000c101906 */
[----:B------:R-:W2:Y:S04]  /*05c0*/  LDG.E R21, desc[UR6][R4.64] ;  /* 0x0000000604157981 */ /* 0x000ea8000c1e1900 */
[----:B------:R-:W3:Y:S01]  /*05d0*/  LDG.E R23, desc[UR6][R6.64] ;  /* 0x0000000606177981 */ /* 0x000ee2000c1e1900 */
[----:B------:R-:W-:-:S04]  /*05e0*/  SHF.R.U32.HI R13, RZ, 0x2, R0 ;  /* 0x00000002ff0d7819 */ /* 0x000fc80000011600 */
[----:B------:R-:W-:Y:S01]  /*05f0*/  LOP3.LUT R13, R13, R0, RZ, 0x3c, !PT ;  /* 0x000000000d0d7212 */ /* 0x000fe200078e3cff */
[----:B------:R-:W-:Y:S01]  /*0600*/  IMAD.SHL.U32 R25, R12, 0x10, RZ ;  /* 0x000000100c197824 */ /* 0x000fe200078e00ff */
[----:B------:R-:W-:-:S03]  /*0610*/  SHF.R.U32.HI R27, RZ, 0x2, R18 ;  /* 0x00000002ff1b7819 */ /* 0x000fc60000011612 */
[----:B------:R-:W-:Y:S01]  /*0620*/  IMAD.SHL.U32 R0, R13, 0x2, RZ ;  /* 0x000000020d007824 */ /* 0x000fe200078e00ff */
[----:B------:R-:W-:-:S04]  /*0630*/  LOP3.LUT R27, R27, R18, RZ, 0x3c, !PT ;  /* 0x000000121b1b7212 */ /* 0x000fc800078e3cff */
[----:B------:R-:W-:Y:S01]  /*0640*/  LOP3.LUT R0, R12, R25, R0, 0x96, !PT ;  /* 0x000000190c007212 */ /* 0x000fe200078e9600 */
[----:B0-----:R-:W-:-:S03]  /*0650*/  IMAD.SHL.U32 R8, R27, 0x2, RZ ;  /* 0x000000021b087824 */ /* 0x001fc600078e00ff */
[----:B------:R-:W-:-:S04]  /*0660*/  LOP3.LUT R18, R0, R13, RZ, 0x3c, !PT ;  /* 0x0000000d00127212 */ /* 0x000fc800078e3cff */
[----:B------:R-:W-:-:S04]  /*0670*/  SHF.L.U32 R0, R18, 0x4, RZ ;  /* 0x0000000412007819 */ /* 0x000fc800000006ff */
[----:B------:R-:W-:-:S04]  /*0680*/  LOP3.LUT R13, R27, R8, R0, 0x96, !PT ;  /* 0x000000081b0d7212 */ /* 0x000fc800078e9600 */
[----:B------:R-:W-:Y:S02]  /*0690*/  LOP3.LUT R13, R13, R18, RZ, 0x3c, !PT ;  /* 0x000000120d0d7212 */ /* 0x000fe400078e3cff */
[C---:B------:R-:W-:Y:S02]  /*06a0*/  IADD3 R0, PT, PT, R15.reuse, 0x161f14, R18 ;  /* 0x00161f140f007810 */ /* 0x040fe40007ffe012 */
[----:B------:R-:W-:Y:S02]  /*06b0*/  IADD3 R8, PT, PT, R15, 0x1ba6d9, R13 ;  /* 0x001ba6d90f087810 */ /* 0x000fe40007ffe00d */
        /* <DEDUP_REMOVED lines=13> */
[----:B------:R-:W-:-:S05]  /*0790*/  LEA.HI R11, R11, R22, RZ, 0x1d ;  /* 0x000000160b0b7211 */ /* 0x000fca00078fe8ff */
[----:B------:R-:W-:Y:S02]  /*07a0*/  IMAD R17, R11, -0x30, R10 ;  /* 0xffffffd00b117824 */ /* 0x000fe400078e020a */
[----:B------:R-:W-:Y:S02]  /*07b0*/  IMAD R11, R9, -0x30, R0 ;  /* 0xffffffd0090b7824 */ /* 0x000fe400078e0200 */
[----:B------:R-:W-:-:S04]  /*07c0*/  IMAD.WIDE R8, R17, 0x4, R2 ;  /* 0x0000000411087825 */ /* 0x000fc800078e0202 */
[----:B------:R-:W-:Y:S01]  /*07d0*/  IMAD.WIDE R10, R11, 0x4, R2 ;  /* 0x000000040b0a7825 */ /* 0x000fe200078e0202 */
[----:B--2---:R0:W-:Y:S04]  /*07e0*/  STG.E desc[UR6][R6.64], R21 ;  /* 0x0000001506007986 */ /* 0x0041e8000c101906 */
[----:B---3--:R1:W-:Y:S04]  /*07f0*/  STG.E desc[UR6][R4.64], R23 ;  /* 0x0000001704007986 */ /* 0x0083e8000c101906 */
[----:B------:R-:W2:Y:S04]  /*0800*/  LDG.E R17, desc[UR6][R8.64] ;  /* 0x0000000608117981 */ /* 0x000ea8000c1e1900 */
[----:B------:R-:W3:Y:S01]  /*0810*/  LDG.E R19, desc[UR6][R10.64] ;  /* 0x000000060a137981 */ /* 0x000ee2000c1e1900 */
[----:B------:R-:W-:-:S04]  /*0820*/  SHF.R.U32.HI R25, RZ, 0x2, R16 ;  /* 0x00000002ff197819 */ /* 0x000fc80000011610 */
[----:B------:R-:W-:Y:S01]  /*0830*/  LOP3.LUT R25, R25, R16, RZ, 0x3c, !PT ;  /* 0x0000001019197212 */ /* 0x000fe200078e3cff */
[----:B------:R-:W-:-:S04]  /*0840*/  IMAD.SHL.U32 R0, R13, 0x10, RZ ;  /* 0x000000100d007824 */ /* 0x000fc800078e00ff */
[----:B------:R-:W-:Y:S01]  /*0850*/  IMAD.SHL.U32 R16, R25, 0x2, RZ ;  /* 0x0000000219107824 */ /* 0x000fe200078e00ff */
[----:B------:R-:W-:-:S04]  /*0860*/  SHF.R.U32.HI R27, RZ, 0x2, R20 ;  /* 0x00000002ff1b7819 */ /* 0x000fc80000011614 */
[----:B------:R-:W-:Y:S02]  /*0870*/  LOP3.LUT R0, R13, R0, R16, 0x96, !PT ;  /* 0x000000000d007212 */ /* 0x000fe400078e9610 */
[----:B------:R-:W-:Y:S02]  /*0880*/  LOP3.LUT R27, R27, R20, RZ, 0x3c, !PT ;  /* 0x000000141b1b7212 */ /* 0x000fe400078e3cff */
[----:B0-----:R-:W-:-:S03]  /*0890*/  LOP3.LUT R6, R0, R25, RZ, 0x3c, !PT ;  /* 0x0000001900067212 */ /* 0x001fc600078e3cff */
[----:B-1----:R-:W-:Y:S02]  /*08a0*/  IMAD.SHL.U32 R4, R27, 0x2, RZ ;  /* 0x000000021b047824 */ /* 0x002fe400078e00ff */
        /* <DEDUP_REMOVED lines=27> */
[----:B------:R-:W-:-:S04]  /*0a60*/  UIADD3 UR4, UPT, UPT, UR4, 0x2c3e28, URZ ;  /* 0x002c3e2804047890 */ /* 0x000fc8000fffe0ff */
[----:B------:R-:W-:Y:S01]  /*0a70*/  UISETP.NE.AND UP0, UPT, UR4, 0x27d626e, UPT ;  /* 0x027d626e0400788c */ /* 0x000fe2000bf05270 */
[----:B------:R-:W-:Y:S01]  /*0a80*/  VIADD R15, R15, 0x2c3e28 ;  /* 0x002c3e280f0f7836 */ /* 0x000fe20000000000 */
[----:B--2---:R0:W-:Y:S04]  /*0a90*/  STG.E desc[UR6][R20.64], R23 ;  /* 0x0000001714007986 */ /* 0x0041e8000c101906 */
[----:B---3--:R0:W-:Y:S03]  /*0aa0*/  STG.E desc[UR6][R4.64], R7 ;  /* 0x0000000704007986 */ /* 0x0081e6000c101906 */
[----:B------:R-:W-:Y:S05]  /*0ab0*/  BRA.U UP0, `(.L_x_110) ;  /* 0xfffffff500ac7547 */ /* 0x000fea000b83ffff */
[----:B------:R-:W-:Y:S05]  /*0ac0*/  EXIT ;  /* 0x000000000000794d */ /* 0x000fea0003800000 */
.L_x_111:
        /* <DEDUP_REMOVED lines=11> */
.L_x_119:


//--------------------- .nv.global.init           --------------------------
	.section	.nv.global.init,"aw",@progbits
	.align	4
.nv.global.init:
	.type		mrg32k3aM1SubSeq,@object
	.size		mrg32k3aM1SubSeq,(mrg32k3aM2SubSeq - mrg32k3aM1SubSeq)
mrg32k3aM1SubSeq:
        /*0000*/ 	.byte	0x0b, 0xcc, 0xee, 0x04, 0x73, 0x29, 0x8b, 0x6f, 0xf6, 0x53, 0x03, 0xf6, 0x23, 0xf6, 0xea, 0xda
        /* <DEDUP_REMOVED lines=125> */
	.type		mrg32k3aM2SubSeq,@object
	.size		mrg32k3aM2SubSeq,(mrg32k3aM1 - mrg32k3aM2SubSeq)
mrg32k3aM2SubSeq:
        /* <DEDUP_REMOVED lines=126> */
	.type		mrg32k3aM1,@object
	.size		mrg32k3aM1,(mrg32k3aM1Seq - mrg32k3aM1)
mrg32k3aM1:
        /* <DEDUP_REMOVED lines=144> */
	.type		mrg32k3aM1Seq,@object
	.size		mrg32k3aM1Seq,(mrg32k3aM2 - mrg32k3aM1Seq)
mrg32k3aM1Seq:
        /* <DEDUP_REMOVED lines=144> */
	.type		mrg32k3aM2,@object
	.size		mrg32k3aM2,(mrg32k3aM2Seq - mrg32k3aM2)
mrg32k3aM2:
        /* <DEDUP_REMOVED lines=144> */
	.type		mrg32k3aM2Seq,@object
	.size		mrg32k3aM2Seq,(precalc_xorwow_matrix - mrg32k3aM2Seq)
mrg32k3aM2Seq:
        /* <DEDUP_REMOVED lines=144> */
	.type		precalc_xorwow_matrix,@object
	.size		precalc_xorwow_matrix,(precalc_xorwow_offset_matrix - precalc_xorwow_matrix)
precalc_xorwow_matrix:
        /* <DEDUP_REMOVED lines=6400> */
	.type		precalc_xorwow_offset_matrix,@object
	.size		precalc_xorwow_offset_matrix,($str$2 - precalc_xorwow_offset_matrix)
precalc_xorwow_offset_matrix:
        /* <DEDUP_REMOVED lines=6400> */
	.type		$str$2,@object
	.size		$str$2,($str$1 - $str$2)
$str$2:
        /*353c0*/ 	.byte	0x0a, 0x00
	.type		$str$1,@object
	.size		$str$1,($str - $str$1)
$str$1:
        /*353c2*/ 	.byte	0x25, 0x64, 0x20, 0x00
	.type		$str,@object
	.size		$str,(.L_9 - $str)
$str:
        /*353c6*/ 	.byte	0x43, 0x68, 0x72, 0x6f, 0x6d, 0x6f, 0x73, 0x6f, 0x6d, 0x65, 0x20, 0x25, 0x64, 0x20, 0x69, 0x6e
        /*353d6*/ 	.byte	0x20, 0x69, 0x73, 0x6c, 0x61, 0x6e, 0x64, 0x20, 0x25, 0x64, 0x20, 0x69, 0x73, 0x20, 0x6e, 0x6f
        /*353e6*/ 	.byte	0x74, 0x20, 0x75, 0x6e, 0x69, 0x71, 0x75, 0x65, 0x20, 0x61, 0x6e, 0x64, 0x20, 0x63, 0x6f, 0x6e
        /*353f6*/ 	.byte	0x74, 0x61, 0x69, 0x6e, 0x73, 0x20, 0x67, 0x65, 0x6e, 0x65, 0x20, 0x27, 0x25, 0x64, 0x27, 0x20
        /*35406*/ 	.byte	0x20, 0x74, 0x77, 0x69, 0x63, 0x65, 0x0a, 0x00
.L_9:


//--------------------- .nv.shared.reserved.0     --------------------------
	.section	.nv.shared.reserved.0,"aw",@nobits
	.weak		__nv_reservedSMEM_offset_0_alias
	.size		__nv_reservedSMEM_offset_0_alias, 0, 64
	.other		__nv_reservedSMEM_offset_0_alias,@"STO_CUDA_RESERVED_SHARED STV_DEFAULT"
__nv_reservedSMEM_offset_0_alias:
	.zero		0
	.zero		64


//--------------------- .nv.constant0._Z31check_uniqueness_of_individualsPi --------------------------
	.section	.nv.constant0._Z31check_uniqueness_of_individualsPi,"a",@progbits
	.sectionflags	@""
	.align	4
.nv.constant0._Z31check_uniqueness_of_individualsPi:
	.zero		904


//--------------------- .nv.constant0._Z8fit_sortPiPd --------------------------
	.section	.nv.constant0._Z8fit_sortPiPd,"a",@progbits
	.sectionflags	@""
	.align	4
.nv.constant0._Z8fit_sortPiPd:
	.zero		912


//--------------------- .nv.constant0._Z9migrationPi --------------------------
	.section	.nv.constant0._Z9migrationPi,"a",@progbits
	.sectionflags	@""
	.align	4
.nv.constant0._Z9migrationPi:
	.zero		904


//--------------------- .nv.constant0._Z8mutationPi --------------------------
	.section	.nv.constant0._Z8mutationPi,"a",@progbits
	.sectionflags	@""
	.align	4
.nv.constant0._Z8mutationPi:
	.zero		904


//--------------------- .nv.constant0._Z12genetic_stepPiPdS0_ --------------------------
	.section	.nv.constant0._Z12genetic_stepPiPdS0_,"a",@progbits
	.sectionflags	@""
	.align	4
.nv.constant0._Z12genetic_stepPiPdS0_:
	.zero		920


//--------------------- .nv.constant0._Z16calculate_scoresPiPdS0_S0_ --------------------------
	.section	.nv.constant0._Z16calculate_scoresPiPdS0_S0_,"a",@progbits
	.sectionflags	@""
	.align	4
.nv.constant0._Z16calculate_scoresPiPdS0_S0_:
	.zero		928


//--------------------- .nv.constant0._Z14random_shufflePi --------------------------
	.section	.nv.constant0._Z14random_shufflePi,"a",@progbits
	.sectionflags	@""
	.align	4
.nv.constant0._Z14random_shufflePi:
	.zero		904


//--------------------- SYMBOLS --------------------------

	.type		.nv.reservedSmem.offset0,@object
	.size		.nv.reservedSmem.offset0,0x4
	.type		vprintf,@function
